	.target	sm_100a

	.elftype	@"ET_EXEC"


//--------------------- .note.nv.tkinfo           --------------------------
	.section	.note.nv.tkinfo,"",@"SHT_NOTE"
	.sectionflags	@"SHF_NOTE_NV_TKINFO"
	.tkinfo
        /*0018*/ 	.word	0x00000002
        /*0030*/ 	.string	""
        /*0030*/ 	.string	"ptxas"
        /*0030*/ 	.string	"Cuda compilation tools, release 13.0, V13.0.88"
        /*0030*/ 	.string	"Build cuda_13.0.r13.0/compiler.36424714_0"
        /*0030*/ 	.string	"-arch sm_100a -m 64 "



//--------------------- .note.nv.cuinfo           --------------------------
	.section	.note.nv.cuinfo,"",@"SHT_NOTE"
	.sectionflags	@"SHF_NOTE_NV_CUINFO"
        /*0018*/ 	.short	0x0002
        /*001a*/ 	.short	0x0064
        /*001c*/ 	.short	0x0082
	.zero		2


//--------------------- .nv.info                  --------------------------
	.section	.nv.info,"",@"SHT_CUDA_INFO"
	.align	4


	//----- nvinfo : EIATTR_REGCOUNT
	.align		4
        /*0000*/ 	.byte	0x04, 0x2f
        /*0002*/ 	.short	(.L_19 - .L_18)
	.align		4
.L_18:
        /*0004*/ 	.word	index@(_ZN7cutlass13device_kernelINS_4gemm6kernel13GemmUniversalIN4cute5tupleIJiiiiEEENS1_10collective13CollectiveMmaINS1_35MainloopSm100TmaUmmaWarpSpecializedILi18ELi2ELi4ENS5_IJNS4_1CILi4EEENSA_ILi1EEESC_EEEEENS5_IJNSA_ILi128EEENSA_ILi64EEESF_EEEaNS5_IJlSC_lEEEaSI_NS4_8TiledMMAINS4_8MMA_AtomIJNS4_21SM100_MMA_S8_2x1SM_SSIaaiLi128ELi64ELNS4_4UMMA5MajorE0ELSN_0ELNSM_8SaturateE0EEEEEENS4_6LayoutINS5_IJSC_SC_SC_EEENS5_IJNSA_ILi0EEEST_ST_EEEEENS5_IJNS4_10UnderscoreESW_SW_EEEEENS4_18SM100_TMA_2SM_LOADENS4_14ComposedLayoutINS4_7SwizzleILi3ELi4ELi3EEENS4_18smem_ptr_flag_bitsILi8EEENSR_INS5_IJNSA_ILi8EEESF_EEENS5_IJSF_SC_EEEEEEEvNS4_8identityENS4_28SM100_TMA_2SM_LOAD_MULTICASTES19_vS1A_EENS_8epilogue10collective18CollectiveEpilogueINS1D_23Sm100TmaWarpSpecializedILi1ELi1ELi32ELb0ELb0EEEJNS5_IJSG_SG_SF_EEENS5_IJNSR_ISG_SC_EES1J_EEEaSI_aSI_NS1D_6fusion15FusionCallbacksIS1H_NS1L_17LinearCombinationIaiaiLNS_15FloatRoundStyleE2EEES1I_S1K_JEEENS4_5SM1004TMEM4LOAD26SM100_TMEM_LOAD_32dp32b32xENS4_13SM90_TMA_LOADENS10_INS11_ILi2ELi4ELi3EEES14_NSR_INS5_IJS15_SG_EEENS5_IJSG_SC_EEEEEEENS4_39AutoVectorizingCopyWithAssumedAlignmentILi128EEENS4_14SM90_TMA_STOREES20_S22_S22_EEEvvEEEEvNT_6ParamsE)
        /*0008*/ 	.word	0x0000005b


	//----- nvinfo : EIATTR_FRAME_SIZE
	.align		4
.L_19:
        /*000c*/ 	.byte	0x04, 0x11
        /*000e*/ 	.short	(.L_21 - .L_20)
	.align		4
.L_20:
        /*0010*/ 	.word	index@($__internal_2_$__cuda_sm10x_tcgen05_guardrail_trap_unallocated_columns_being_dealloced)
        /*0014*/ 	.word	0x00000000


	//----- nvinfo : EIATTR_FRAME_SIZE
	.align		4
.L_21:
        /*0018*/ 	.byte	0x04, 0x11
        /*001a*/ 	.short	(.L_23 - .L_22)
	.align		4
.L_22:
        /*001c*/ 	.word	index@($__internal_1_$__cuda_sm10x_tcgen05_guardrail_trap_phase_invalid_during_alloc)
        /*0020*/ 	.word	0x00000000


	//----- nvinfo : EIATTR_FRAME_SIZE
	.align		4
.L_23:
        /*0024*/ 	.byte	0x04, 0x11
        /*0026*/ 	.short	(.L_25 - .L_24)
	.align		4
.L_24:
        /*0028*/ 	.word	index@($__internal_0_$__cuda_sm10x_tcgen05_guardrail_trap_col_being_dealloced_not_returned_by_alloc)
        /*002c*/ 	.word	0x00000000


	//----- nvinfo : EIATTR_FRAME_SIZE
	.align		4
.L_25:
        /*0030*/ 	.byte	0x04, 0x11
        /*0032*/ 	.short	(.L_27 - .L_26)
	.align		4
.L_26:
        /*0034*/ 	.word	index@(_ZN7cutlass13device_kernelINS_4gemm6kernel13GemmUniversalIN4cute5tupleIJiiiiEEENS1_10collective13CollectiveMmaINS1_35MainloopSm100TmaUmmaWarpSpecializedILi18ELi2ELi4ENS5_IJNS4_1CILi4EEENSA_ILi1EEESC_EEEEENS5_IJNSA_ILi128EEENSA_ILi64EEESF_EEEaNS5_IJlSC_lEEEaSI_NS4_8TiledMMAINS4_8MMA_AtomIJNS4_21SM100_MMA_S8_2x1SM_SSIaaiLi128ELi64ELNS4_4UMMA5MajorE0ELSN_0ELNSM_8SaturateE0EEEEEENS4_6LayoutINS5_IJSC_SC_SC_EEENS5_IJNSA_ILi0EEEST_ST_EEEEENS5_IJNS4_10UnderscoreESW_SW_EEEEENS4_18SM100_TMA_2SM_LOADENS4_14ComposedLayoutINS4_7SwizzleILi3ELi4ELi3EEENS4_18smem_ptr_flag_bitsILi8EEENSR_INS5_IJNSA_ILi8EEESF_EEENS5_IJSF_SC_EEEEEEEvNS4_8identityENS4_28SM100_TMA_2SM_LOAD_MULTICASTES19_vS1A_EENS_8epilogue10collective18CollectiveEpilogueINS1D_23Sm100TmaWarpSpecializedILi1ELi1ELi32ELb0ELb0EEEJNS5_IJSG_SG_SF_EEENS5_IJNSR_ISG_SC_EES1J_EEEaSI_aSI_NS1D_6fusion15FusionCallbacksIS1H_NS1L_17LinearCombinationIaiaiLNS_15FloatRoundStyleE2EEES1I_S1K_JEEENS4_5SM1004TMEM4LOAD26SM100_TMEM_LOAD_32dp32b32xENS4_13SM90_TMA_LOADENS10_INS11_ILi2ELi4ELi3EEES14_NSR_INS5_IJS15_SG_EEENS5_IJSG_SC_EEEEEEENS4_39AutoVectorizingCopyWithAssumedAlignmentILi128EEENS4_14SM90_TMA_STOREES20_S22_S22_EEEvvEEEEvNT_6ParamsE)
        /*0038*/ 	.word	0x00000000


	//----- nvinfo : EIATTR_MIN_STACK_SIZE
	.align		4
.L_27:
        /*003c*/ 	.byte	0x04, 0x12
        /*003e*/ 	.short	(.L_29 - .L_28)
	.align		4
.L_28:
        /*0040*/ 	.word	index@(_ZN7cutlass13device_kernelINS_4gemm6kernel13GemmUniversalIN4cute5tupleIJiiiiEEENS1_10collective13CollectiveMmaINS1_35MainloopSm100TmaUmmaWarpSpecializedILi18ELi2ELi4ENS5_IJNS4_1CILi4EEENSA_ILi1EEESC_EEEEENS5_IJNSA_ILi128EEENSA_ILi64EEESF_EEEaNS5_IJlSC_lEEEaSI_NS4_8TiledMMAINS4_8MMA_AtomIJNS4_21SM100_MMA_S8_2x1SM_SSIaaiLi128ELi64ELNS4_4UMMA5MajorE0ELSN_0ELNSM_8SaturateE0EEEEEENS4_6LayoutINS5_IJSC_SC_SC_EEENS5_IJNSA_ILi0EEEST_ST_EEEEENS5_IJNS4_10UnderscoreESW_SW_EEEEENS4_18SM100_TMA_2SM_LOADENS4_14ComposedLayoutINS4_7SwizzleILi3ELi4ELi3EEENS4_18smem_ptr_flag_bitsILi8EEENSR_INS5_IJNSA_ILi8EEESF_EEENS5_IJSF_SC_EEEEEEEvNS4_8identityENS4_28SM100_TMA_2SM_LOAD_MULTICASTES19_vS1A_EENS_8epilogue10collective18CollectiveEpilogueINS1D_23Sm100TmaWarpSpecializedILi1ELi1ELi32ELb0ELb0EEEJNS5_IJSG_SG_SF_EEENS5_IJNSR_ISG_SC_EES1J_EEEaSI_aSI_NS1D_6fusion15FusionCallbacksIS1H_NS1L_17LinearCombinationIaiaiLNS_15FloatRoundStyleE2EEES1I_S1K_JEEENS4_5SM1004TMEM4LOAD26SM100_TMEM_LOAD_32dp32b32xENS4_13SM90_TMA_LOADENS10_INS11_ILi2ELi4ELi3EEES14_NSR_INS5_IJS15_SG_EEENS5_IJSG_SC_EEEEEEENS4_39AutoVectorizingCopyWithAssumedAlignmentILi128EEENS4_14SM90_TMA_STOREES20_S22_S22_EEEvvEEEEvNT_6ParamsE)
        /*0044*/ 	.word	0x00000000
.L_29:


//--------------------- .nv.compat                --------------------------
	.section	.nv.compat,"",@"SHT_CUDA_COMPAT_INFO"
	.align	4
        /*0000*/ 	.byte	0x02, 0x09, 0x01, 0x00, 0x02, 0x02, 0x03, 0x00, 0x02, 0x05, 0x06, 0x00, 0x03, 0x07, 0x01, 0x01
        /*0010*/ 	.byte	0x02, 0x03, 0x01, 0x00, 0x02, 0x06, 0x01, 0x00, 0x04, 0x0b, 0x08, 0x00, 0x01, 0x00, 0x00, 0x00
        /*0020*/ 	.byte	0x00, 0x00, 0x00, 0x00


//--------------------- .nv.info._ZN7cutlass13device_kernelINS_4gemm6kernel13GemmUniversalIN4cute5tupleIJiiiiEEENS1_10collective13CollectiveMmaINS1_35MainloopSm100TmaUmmaWarpSpecializedILi18ELi2ELi4ENS5_IJNS4_1CILi4EEENSA_ILi1EEESC_EEEEENS5_IJNSA_ILi128EEENSA_ILi64EEESF_EEEaNS5_IJlSC_lEEEaSI_NS4_8TiledMMAINS4_8MMA_AtomIJNS4_21SM100_MMA_S8_2x1SM_SSIaaiLi128ELi64ELNS4_4UMMA5MajorE0ELSN_0ELNSM_8SaturateE0EEEEEENS4_6LayoutINS5_IJSC_SC_SC_EEENS5_IJNSA_ILi0EEEST_ST_EEEEENS5_IJNS4_10UnderscoreESW_SW_EEEEENS4_18SM100_TMA_2SM_LOADENS4_14ComposedLayoutINS4_7SwizzleILi3ELi4ELi3EEENS4_18smem_ptr_flag_bitsILi8EEENSR_INS5_IJNSA_ILi8EEESF_EEENS5_IJSF_SC_EEEEEEEvNS4_8identityENS4_28SM100_TMA_2SM_LOAD_MULTICASTES19_vS1A_EENS_8epilogue10collective18CollectiveEpilogueINS1D_23Sm100TmaWarpSpecializedILi1ELi1ELi32ELb0ELb0EEEJNS5_IJSG_SG_SF_EEENS5_IJNSR_ISG_SC_EES1J_EEEaSI_aSI_NS1D_6fusion15FusionCallbacksIS1H_NS1L_17LinearCombinationIaiaiLNS_15FloatRoundStyleE2EEES1I_S1K_JEEENS4_5SM1004TMEM4LOAD26SM100_TMEM_LOAD_32dp32b32xENS4_13SM90_TMA_LOADENS10_INS11_ILi2ELi4ELi3EEES14_NSR_INS5_IJS15_SG_EEENS5_IJSG_SC_EEEEEEENS4_39AutoVectorizingCopyWithAssumedAlignmentILi128EEENS4_14SM90_TMA_STOREES20_S22_S22_EEEvvEEEEvNT_6ParamsE --------------------------
	.section	.nv.info._ZN7cutlass13device_kernelINS_4gemm6kernel13GemmUniversalIN4cute5tupleIJiiiiEEENS1_10collective13CollectiveMmaINS1_35MainloopSm100TmaUmmaWarpSpecializedILi18ELi2ELi4ENS5_IJNS4_1CILi4EEENSA_ILi1EEESC_EEEEENS5_IJNSA_ILi128EEENSA_ILi64EEESF_EEEaNS5_IJlSC_lEEEaSI_NS4_8TiledMMAINS4_8MMA_AtomIJNS4_21SM100_MMA_S8_2x1SM_SSIaaiLi128ELi64ELNS4_4UMMA5MajorE0ELSN_0ELNSM_8SaturateE0EEEEEENS4_6LayoutINS5_IJSC_SC_SC_EEENS5_IJNSA_ILi0EEEST_ST_EEEEENS5_IJNS4_10UnderscoreESW_SW_EEEEENS4_18SM100_TMA_2SM_LOADENS4_14ComposedLayoutINS4_7SwizzleILi3ELi4ELi3EEENS4_18smem_ptr_flag_bitsILi8EEENSR_INS5_IJNSA_ILi8EEESF_EEENS5_IJSF_SC_EEEEEEEvNS4_8identityENS4_28SM100_TMA_2SM_LOAD_MULTICASTES19_vS1A_EENS_8epilogue10collective18CollectiveEpilogueINS1D_23Sm100TmaWarpSpecializedILi1ELi1ELi32ELb0ELb0EEEJNS5_IJSG_SG_SF_EEENS5_IJNSR_ISG_SC_EES1J_EEEaSI_aSI_NS1D_6fusion15FusionCallbacksIS1H_NS1L_17LinearCombinationIaiaiLNS_15FloatRoundStyleE2EEES1I_S1K_JEEENS4_5SM1004TMEM4LOAD26SM100_TMEM_LOAD_32dp32b32xENS4_13SM90_TMA_LOADENS10_INS11_ILi2ELi4ELi3EEES14_NSR_INS5_IJS15_SG_EEENS5_IJSG_SC_EEEEEEENS4_39AutoVectorizingCopyWithAssumedAlignmentILi128EEENS4_14SM90_TMA_STOREES20_S22_S22_EEEvvEEEEvNT_6ParamsE,"",@"SHT_CUDA_INFO"
	.sectionflags	@""
	.align	4


	//----- nvinfo : EIATTR_CUDA_API_VERSION
	.align		4
        /*0000*/ 	.byte	0x04, 0x37
        /*0002*/ 	.short	(.L_31 - .L_30)
.L_30:
        /*0004*/ 	.word	0x00000082


	//----- nvinfo : EIATTR_KPARAM_INFO
	.align		4
.L_31:
        /*0008*/ 	.byte	0x04, 0x17
        /*000a*/ 	.short	(.L_33 - .L_32)
.L_32:
        /*000c*/ 	.word	0x00000000
        /*0010*/ 	.short	0x0000
        /*0012*/ 	.short	0x0000
        /*0014*/ 	.byte	0x00, 0xf0, 0x01, 0x20


	//----- nvinfo : EIATTR_AT_ENTRY_FRAGMENTS
	.align		4
.L_33:
        /*0018*/ 	.byte	0x04, 0x4f
        /*001a*/ 	.short	(.L_35 - .L_34)


	//   ....[0]....
.L_34:
        /*001c*/ 	.word	0x00000007


	//----- nvinfo : EIATTR_RESERVED_SMEM_USED
	.align		4
.L_35:
        /*0020*/ 	.byte	0x01, 0x41
	.zero		2


	//----- nvinfo : EIATTR_SPARSE_MMA_MASK
	.align		4
        /*0024*/ 	.byte	0x03, 0x50
        /*0026*/ 	.short	0x0000


	//----- nvinfo : EIATTR_TCGEN05_2CTA_USED
	.align		4
        /*0028*/ 	.byte	0x01, 0x52
	.zero		2


	//----- nvinfo : EIATTR_MAXREG_COUNT
	.align		4
        /*002c*/ 	.byte	0x03, 0x1b
        /*002e*/ 	.short	0x00ff


	//----- nvinfo : EIATTR_NUM_BARRIERS
	.align		4
        /*0030*/ 	.byte	0x02, 0x4c
        /*0032*/ 	.byte	0x07
	.zero		1


	//----- nvinfo : EIATTR_EXTERNS
	.align		4
        /*0034*/ 	.byte	0x04, 0x0f
        /*0036*/ 	.short	(.L_37 - .L_36)


	//   ....[0]....
	.align		4
.L_36:
        /*0038*/ 	.word	index@(__assertfail)


	//----- nvinfo : EIATTR_MERCURY_ISA_VERSION
	.align		4
.L_37:
        /*003c*/ 	.byte	0x03, 0x5f
        /*003e*/ 	.short	0x0101


	//----- nvinfo : EIATTR_INT_WARP_WIDE_INSTR_OFFSETS
	.align		4
        /*0040*/ 	.byte	0x04, 0x31
        /*0042*/ 	.short	(.L_39 - .L_38)


	//   ....[0]....
.L_38:
        /*0044*/ 	.word	0x00000ef0


	//   ....[1]....
        /*0048*/ 	.word	0x00000f90


	//   ....[2]....
        /*004c*/ 	.word	0x00004be0


	//   ....[3]....
        /*0050*/ 	.word	0x00004c10


	//   ....[4]....
        /*0054*/ 	.word	0x00004c30


	//   ....[5]....
        /*0058*/ 	.word	0x00005800


	//   ....[6]....
        /*005c*/ 	.word	0x000058b0


	//----- nvinfo : EIATTR_COOP_GROUP_MASK_REGIDS
	.align		4
.L_39:
        /*0060*/ 	.byte	0x04, 0x29
        /*0062*/ 	.short	(.L_41 - .L_40)


	//   ....[0]....
.L_40:
        /*0064*/ 	.word	0xffffffff


	//   ....[1]....
        /*0068*/ 	.word	0xffffffff


	//   ....[2]....
        /*006c*/ 	.word	0xffffffff


	//   ....[3]....
        /*0070*/ 	.word	0xffffffff


	//   ....[4]....
        /*0074*/ 	.word	0xffffffff


	//   ....[5]....
        /*0078*/ 	.word	0xffffffff


	//   ....[6]....
        /*007c*/ 	.word	0xffffffff


	//   ....[7]....
        /*0080*/ 	.word	0xffffffff


	//   ....[8]....
        /*0084*/ 	.word	0xffffffff


	//   ....[9]....
        /*0088*/ 	.word	0xffffffff


	//   ....[10]....
        /*008c*/ 	.word	0xffffffff


	//   ....[11]....
        /*0090*/ 	.word	0xffffffff


	//   ....[12]....
        /*0094*/ 	.word	0xffffffff


	//   ....[13]....
        /*0098*/ 	.word	0xffffffff


	//----- nvinfo : EIATTR_COOP_GROUP_INSTR_OFFSETS
	.align		4
.L_41:
        /*009c*/ 	.byte	0x04, 0x28
        /*009e*/ 	.short	(.L_43 - .L_42)


	//   ....[0]....
.L_42:
        /*00a0*/ 	.word	0x000000b0


	//   ....[1]....
        /*00a4*/ 	.word	0x00000510


	//   ....[2]....
        /*00a8*/ 	.word	0x000008c0


	//   ....[3]....
        /*00ac*/ 	.word	0x000009f0


	//   ....[4]....
        /*00b0*/ 	.word	0x00000ae0


	//   ....[5]....
        /*00b4*/ 	.word	0x00000c40


	//   ....[6]....
        /*00b8*/ 	.word	0x00000dd0


	//   ....[7]....
        /*00bc*/ 	.word	0x00001010


	//   ....[8]....
        /*00c0*/ 	.word	0x00002340


	//   ....[9]....
        /*00c4*/ 	.word	0x000039c0


	//   ....[10]....
        /*00c8*/ 	.word	0x00003e90


	//   ....[11]....
        /*00cc*/ 	.word	0x00003ec0


	//   ....[12]....
        /*00d0*/ 	.word	0x00004ae0


	//   ....[13]....
        /*00d4*/ 	.word	0x00004cf0


	//----- nvinfo : EIATTR_VRC_CTA_INIT_COUNT
	.align		4
.L_43:
        /*00d8*/ 	.byte	0x02, 0x4a
        /*00da*/ 	.byte	0x80
	.zero		1


	//----- nvinfo : EIATTR_SYSCALL_OFFSETS
	.align		4
        /*00dc*/ 	.byte	0x04, 0x46
        /*00de*/ 	.short	(.L_45 - .L_44)


	//   ....[0]....
.L_44:
        /*00e0*/ 	.word	0x00006420


	//   ....[1]....
        /*00e4*/ 	.word	0x00006560


	//   ....[2]....
        /*00e8*/ 	.word	0x00006c90


	//----- nvinfo : EIATTR_MBARRIER_INSTR_OFFSETS
	.align		4
.L_45:
        /*00ec*/ 	.byte	0x04, 0x39
        /*00ee*/ 	.short	(.L_47 - .L_46)


	//   ....[0]....
.L_46:
        /*00f0*/ 	.word	0x00000660
        /*00f4*/ 	.word	0x000000ff
        /*00f8*/ 	.word	0x00000000
        /*00fc*/ 	.short	0x0100
        /*00fe*/ 	.byte	0x04
	.zero		1


	//   ....[1]....
        /*0100*/ 	.word	0x00000670
        /*0104*/ 	.word	0x000000ff
        /*0108*/ 	.word	0x00000090
        /*010c*/ 	.short	0x0100
        /*010e*/ 	.byte	0x04
	.zero		1


	//   ....[2]....
        /*0110*/ 	.word	0x00000680
        /*0114*/ 	.word	0x000000ff
        /*0118*/ 	.word	0x00000008
        /*011c*/ 	.short	0x0100
        /*011e*/ 	.byte	0x04
	.zero		1


	//   ....[3]....
        /*0120*/ 	.word	0x00000690
        /*0124*/ 	.word	0x000000ff
        /*0128*/ 	.word	0x00000098
        /*012c*/ 	.short	0x0100
        /*012e*/ 	.byte	0x04
	.zero		1


	//   ....[4]....
        /*0130*/ 	.word	0x000006a0
        /*0134*/ 	.word	0x000000ff
        /*0138*/ 	.word	0x00000010
        /*013c*/ 	.short	0x0100
        /*013e*/ 	.byte	0x04
	.zero		1


	//   ....[5]....
        /*0140*/ 	.word	0x000006b0
        /*0144*/ 	.word	0x000000ff
        /*0148*/ 	.word	0x000000a0
        /*014c*/ 	.short	0x0100
        /*014e*/ 	.byte	0x04
	.zero		1


	//   ....[6]....
        /*0150*/ 	.word	0x000006c0
        /*0154*/ 	.word	0x000000ff
        /*0158*/ 	.word	0x00000018
        /*015c*/ 	.short	0x0100
        /*015e*/ 	.byte	0x04
	.zero		1


	//   ....[7]....
        /*0160*/ 	.word	0x000006d0
        /*0164*/ 	.word	0x000000ff
        /*0168*/ 	.word	0x000000a8
        /*016c*/ 	.short	0x0100
        /*016e*/ 	.byte	0x04
	.zero		1


	//   ....[8]....
        /*0170*/ 	.word	0x000006e0
        /*0174*/ 	.word	0x000000ff
        /*0178*/ 	.word	0x00000020
        /*017c*/ 	.short	0x0100
        /*017e*/ 	.byte	0x04
	.zero		1


	//   ....[9]....
        /*0180*/ 	.word	0x000006f0
        /*0184*/ 	.word	0x000000ff
        /*0188*/ 	.word	0x000000b0
        /*018c*/ 	.short	0x0100
        /*018e*/ 	.byte	0x04
	.zero		1


	//   ....[10]....
        /*0190*/ 	.word	0x00000700
        /*0194*/ 	.word	0x000000ff
        /*0198*/ 	.word	0x00000028
        /*019c*/ 	.short	0x0100
        /*019e*/ 	.byte	0x04
	.zero		1


	//   ....[11]....
        /*01a0*/ 	.word	0x00000710
        /*01a4*/ 	.word	0x000000ff
        /*01a8*/ 	.word	0x000000b8
        /*01ac*/ 	.short	0x0100
        /*01ae*/ 	.byte	0x04
	.zero		1


	//   ....[12]....
        /*01b0*/ 	.word	0x00000720
        /*01b4*/ 	.word	0x000000ff
        /*01b8*/ 	.word	0x00000030
        /*01bc*/ 	.short	0x0100
        /*01be*/ 	.byte	0x04
	.zero		1


	//   ....[13]....
        /*01c0*/ 	.word	0x00000730
        /*01c4*/ 	.word	0x000000ff
        /*01c8*/ 	.word	0x000000c0
        /*01cc*/ 	.short	0x0100
        /*01ce*/ 	.byte	0x04
	.zero		1


	//   ....[14]....
        /*01d0*/ 	.word	0x00000740
        /*01d4*/ 	.word	0x000000ff
        /*01d8*/ 	.word	0x00000038
        /*01dc*/ 	.short	0x0100
        /*01de*/ 	.byte	0x04
	.zero		1


	//   ....[15]....
        /*01e0*/ 	.word	0x00000750
        /*01e4*/ 	.word	0x000000ff
        /*01e8*/ 	.word	0x000000c8
        /*01ec*/ 	.short	0x0100
        /*01ee*/ 	.byte	0x04
	.zero		1


	//   ....[16]....
        /*01f0*/ 	.word	0x00000760
        /*01f4*/ 	.word	0x000000ff
        /*01f8*/ 	.word	0x00000040
        /*01fc*/ 	.short	0x0100
        /*01fe*/ 	.byte	0x04
	.zero		1


	//   ....[17]....
        /*0200*/ 	.word	0x00000770
        /*0204*/ 	.word	0x000000ff
        /*0208*/ 	.word	0x000000d0
        /*020c*/ 	.short	0x0100
        /*020e*/ 	.byte	0x04
	.zero		1


	//   ....[18]....
        /*0210*/ 	.word	0x00000780
        /*0214*/ 	.word	0x000000ff
        /*0218*/ 	.word	0x00000048
        /*021c*/ 	.short	0x0100
        /*021e*/ 	.byte	0x04
	.zero		1


	//   ....[19]....
        /*0220*/ 	.word	0x00000790
        /*0224*/ 	.word	0x000000ff
        /*0228*/ 	.word	0x000000d8
        /*022c*/ 	.short	0x0100
        /*022e*/ 	.byte	0x04
	.zero		1


	//   ....[20]....
        /*0230*/ 	.word	0x000007a0
        /*0234*/ 	.word	0x000000ff
        /*0238*/ 	.word	0x00000050
        /*023c*/ 	.short	0x0100
        /*023e*/ 	.byte	0x04
	.zero		1


	//   ....[21]....
        /*0240*/ 	.word	0x000007b0
        /*0244*/ 	.word	0x000000ff
        /*0248*/ 	.word	0x000000e0
        /*024c*/ 	.short	0x0100
        /*024e*/ 	.byte	0x04
	.zero		1


	//   ....[22]....
        /*0250*/ 	.word	0x000007c0
        /*0254*/ 	.word	0x000000ff
        /*0258*/ 	.word	0x00000058
        /*025c*/ 	.short	0x0100
        /*025e*/ 	.byte	0x04
	.zero		1


	//   ....[23]....
        /*0260*/ 	.word	0x000007d0
        /*0264*/ 	.word	0x000000ff
        /*0268*/ 	.word	0x000000e8
        /*026c*/ 	.short	0x0100
        /*026e*/ 	.byte	0x04
	.zero		1


	//   ....[24]....
        /*0270*/ 	.word	0x000007e0
        /*0274*/ 	.word	0x000000ff
        /*0278*/ 	.word	0x00000060
        /*027c*/ 	.short	0x0100
        /*027e*/ 	.byte	0x04
	.zero		1


	//   ....[25]....
        /*0280*/ 	.word	0x000007f0
        /*0284*/ 	.word	0x000000ff
        /*0288*/ 	.word	0x000000f0
        /*028c*/ 	.short	0x0100
        /*028e*/ 	.byte	0x04
	.zero		1


	//   ....[26]....
        /*0290*/ 	.word	0x00000800
        /*0294*/ 	.word	0x000000ff
        /*0298*/ 	.word	0x00000068
        /*029c*/ 	.short	0x0100
        /*029e*/ 	.byte	0x04
	.zero		1


	//   ....[27]....
        /*02a0*/ 	.word	0x00000810
        /*02a4*/ 	.word	0x000000ff
        /*02a8*/ 	.word	0x000000f8
        /*02ac*/ 	.short	0x0100
        /*02ae*/ 	.byte	0x04
	.zero		1


	//   ....[28]....
        /*02b0*/ 	.word	0x00000820
        /*02b4*/ 	.word	0x000000ff
        /*02b8*/ 	.word	0x00000070
        /*02bc*/ 	.short	0x0100
        /*02be*/ 	.byte	0x04
	.zero		1


	//   ....[29]....
        /*02c0*/ 	.word	0x00000830
        /*02c4*/ 	.word	0x000000ff
        /*02c8*/ 	.word	0x00000100
        /*02cc*/ 	.short	0x0100
        /*02ce*/ 	.byte	0x04
	.zero		1


	//   ....[30]....
        /*02d0*/ 	.word	0x00000840
        /*02d4*/ 	.word	0x000000ff
        /*02d8*/ 	.word	0x00000078
        /*02dc*/ 	.short	0x0100
        /*02de*/ 	.byte	0x04
	.zero		1


	//   ....[31]....
        /*02e0*/ 	.word	0x00000850
        /*02e4*/ 	.word	0x000000ff
        /*02e8*/ 	.word	0x00000108
        /*02ec*/ 	.short	0x0100
        /*02ee*/ 	.byte	0x04
	.zero		1


	//   ....[32]....
        /*02f0*/ 	.word	0x00000860
        /*02f4*/ 	.word	0x000000ff
        /*02f8*/ 	.word	0x00000080
        /*02fc*/ 	.short	0x0100
        /*02fe*/ 	.byte	0x04
	.zero		1


	//   ....[33]....
        /*0300*/ 	.word	0x00000870
        /*0304*/ 	.word	0x000000ff
        /*0308*/ 	.word	0x00000110
        /*030c*/ 	.short	0x0100
        /*030e*/ 	.byte	0x04
	.zero		1


	//   ....[34]....
        /*0310*/ 	.word	0x00000880
        /*0314*/ 	.word	0x000000ff
        /*0318*/ 	.word	0x00000088
        /*031c*/ 	.short	0x0100
        /*031e*/ 	.byte	0x04
	.zero		1


	//   ....[35]....
        /*0320*/ 	.word	0x00000890
        /*0324*/ 	.word	0x000000ff
        /*0328*/ 	.word	0x00000118
        /*032c*/ 	.short	0x0100
        /*032e*/ 	.byte	0x04
	.zero		1


	//   ....[36]....
        /*0330*/ 	.word	0x000009c0
        /*0334*/ 	.word	0x000000ff
        /*0338*/ 	.word	0x00000120
        /*033c*/ 	.short	0x0100
        /*033e*/ 	.byte	0x04
	.zero		1


	//   ....[37]....
        /*0340*/ 	.word	0x000009d0
        /*0344*/ 	.word	0x000000ff
        /*0348*/ 	.word	0x00000128
        /*034c*/ 	.short	0x0100
        /*034e*/ 	.byte	0x04
	.zero		1


	//   ....[38]....
        /*0350*/ 	.word	0x00000ab0
        /*0354*/ 	.word	0x000000ff
        /*0358*/ 	.word	0x00000130
        /*035c*/ 	.short	0x0100
        /*035e*/ 	.byte	0x06
	.zero		1


	//   ....[39]....
        /*0360*/ 	.word	0x00000ac0
        /*0364*/ 	.word	0x000000ff
        /*0368*/ 	.word	0x00000138
        /*036c*/ 	.short	0x0100
        /*036e*/ 	.byte	0x06
	.zero		1


	//   ....[40]....
        /*0370*/ 	.word	0x00000bf0
        /*0374*/ 	.word	0x000000ff
        /*0378*/ 	.word	0x00000140
        /*037c*/ 	.short	0x0100
        /*037e*/ 	.byte	0x06
	.zero		1


	//   ....[41]....
        /*0380*/ 	.word	0x00000c00
        /*0384*/ 	.word	0x000000ff
        /*0388*/ 	.word	0x00000150
        /*038c*/ 	.short	0x0100
        /*038e*/ 	.byte	0x06
	.zero		1


	//   ....[42]....
        /*0390*/ 	.word	0x00000c10
        /*0394*/ 	.word	0x000000ff
        /*0398*/ 	.word	0x00000148
        /*039c*/ 	.short	0x0100
        /*039e*/ 	.byte	0x06
	.zero		1


	//   ....[43]....
        /*03a0*/ 	.word	0x00000c20
        /*03a4*/ 	.word	0x000000ff
        /*03a8*/ 	.word	0x00000158
        /*03ac*/ 	.short	0x0100
        /*03ae*/ 	.byte	0x06
	.zero		1


	//   ....[44]....
        /*03b0*/ 	.word	0x00000d40
        /*03b4*/ 	.word	0x000000ff
        /*03b8*/ 	.word	0x00000160
        /*03bc*/ 	.short	0x0100
        /*03be*/ 	.byte	0x04
	.zero		1


	//   ....[45]....
        /*03c0*/ 	.word	0x00000d50
        /*03c4*/ 	.word	0x000000ff
        /*03c8*/ 	.word	0x00000180
        /*03cc*/ 	.short	0x0100
        /*03ce*/ 	.byte	0x04
	.zero		1


	//   ....[46]....
        /*03d0*/ 	.word	0x00000d60
        /*03d4*/ 	.word	0x000000ff
        /*03d8*/ 	.word	0x00000168
        /*03dc*/ 	.short	0x0100
        /*03de*/ 	.byte	0x04
	.zero		1


	//   ....[47]....
        /*03e0*/ 	.word	0x00000d70
        /*03e4*/ 	.word	0x000000ff
        /*03e8*/ 	.word	0x00000188
        /*03ec*/ 	.short	0x0100
        /*03ee*/ 	.byte	0x04
	.zero		1


	//   ....[48]....
        /*03f0*/ 	.word	0x00000d80
        /*03f4*/ 	.word	0x000000ff
        /*03f8*/ 	.word	0x00000170
        /*03fc*/ 	.short	0x0100
        /*03fe*/ 	.byte	0x04
	.zero		1


	//   ....[49]....
        /*0400*/ 	.word	0x00000d90
        /*0404*/ 	.word	0x000000ff
        /*0408*/ 	.word	0x00000190
        /*040c*/ 	.short	0x0100
        /*040e*/ 	.byte	0x04
	.zero		1


	//   ....[50]....
        /*0410*/ 	.word	0x00000da0
        /*0414*/ 	.word	0x000000ff
        /*0418*/ 	.word	0x00000178
        /*041c*/ 	.short	0x0100
        /*041e*/ 	.byte	0x04
	.zero		1


	//   ....[51]....
        /*0420*/ 	.word	0x00000db0
        /*0424*/ 	.word	0x000000ff
        /*0428*/ 	.word	0x00000198
        /*042c*/ 	.short	0x0100
        /*042e*/ 	.byte	0x04
	.zero		1


	//   ....[52]....
        /*0430*/ 	.word	0x00000ea0
        /*0434*/ 	.word	0x000000ff
        /*0438*/ 	.word	0x000001a0
        /*043c*/ 	.short	0x0100
        /*043e*/ 	.byte	0x04
	.zero		1


	//   ....[53]....
        /*0440*/ 	.word	0x00000eb0
        /*0444*/ 	.word	0x000000ff
        /*0448*/ 	.word	0x000001b0
        /*044c*/ 	.short	0x0100
        /*044e*/ 	.byte	0x04
	.zero		1


	//   ....[54]....
        /*0450*/ 	.word	0x00000ec0
        /*0454*/ 	.word	0x000000ff
        /*0458*/ 	.word	0x000001a8
        /*045c*/ 	.short	0x0100
        /*045e*/ 	.byte	0x04
	.zero		1


	//   ....[55]....
        /*0460*/ 	.word	0x00000ed0
        /*0464*/ 	.word	0x000000ff
        /*0468*/ 	.word	0x000001b8
        /*046c*/ 	.short	0x0100
        /*046e*/ 	.byte	0x04
	.zero		1


	//   ....[56]....
        /*0470*/ 	.word	0x00000fd0
        /*0474*/ 	.word	0x000000ff
        /*0478*/ 	.word	0x000001c0
        /*047c*/ 	.short	0x0100
        /*047e*/ 	.byte	0x06
	.zero		1


	//   ....[57]....
        /*0480*/ 	.word	0x00001b60
        /*0484*/ 	.word	0x00000000
        /*0488*/ 	.word	0x000001b0
        /*048c*/ 	.short	0x010a
        /*048e*/ 	.byte	0xff
	.zero		1


	//   ....[58]....
        /*0490*/ 	.word	0x00001b90
        /*0494*/ 	.word	0x00000000
        /*0498*/ 	.word	0x000001a0
        /*049c*/ 	.short	0x0101
        /*049e*/ 	.byte	0xff
	.zero		1


	//   ....[59]....
        /*04a0*/ 	.word	0x00001c50
        /*04a4*/ 	.word	0x000000ff
        /*04a8*/ 	.word	0x00000090
        /*04ac*/ 	.short	0x010a
        /*04ae*/ 	.byte	0x04
	.zero		1


	//   ....[60]....
        /*04b0*/ 	.word	0x00001d20
        /*04b4*/ 	.word	0x000000ff
        /*04b8*/ 	.word	0x00000090
        /*04bc*/ 	.short	0x010a
        /*04be*/ 	.byte	0x21
	.zero		1


	//   ....[61]....
        /*04c0*/ 	.word	0x00001ee0
        /*04c4*/ 	.word	0x000000ff
        /*04c8*/ 	.word	0x00000090
        /*04cc*/ 	.short	0x010a
        /*04ce*/ 	.byte	0x07
	.zero		1


	//   ....[62]....
        /*04d0*/ 	.word	0x00001fe0
        /*04d4*/ 	.word	0x000000ff
        /*04d8*/ 	.word	0x00000138
        /*04dc*/ 	.short	0x0101
        /*04de*/ 	.byte	0x06
	.zero		1


	//   ....[63]....
        /*04e0*/ 	.word	0x00002000
        /*04e4*/ 	.word	0x000000ff
        /*04e8*/ 	.word	0x00000090
        /*04ec*/ 	.short	0x010a
        /*04ee*/ 	.byte	0x04
	.zero		1


	//   ....[64]....
        /*04f0*/ 	.word	0x00002080
        /*04f4*/ 	.word	0x000000ff
        /*04f8*/ 	.word	0x00000090
        /*04fc*/ 	.short	0x010a
        /*04fe*/ 	.byte	0x11
	.zero		1


	//   ....[65]....
        /*0500*/ 	.word	0x00002210
        /*0504*/ 	.word	0x000000ff
        /*0508*/ 	.word	0x00000090
        /*050c*/ 	.short	0x010a
        /*050e*/ 	.byte	0x08
	.zero		1


	//   ....[66]....
        /*0510*/ 	.word	0x00002370
        /*0514*/ 	.word	0x00000003
        /*0518*/ 	.word	0x00000140
        /*051c*/ 	.short	0x010a
        /*051e*/ 	.byte	0xff
	.zero		1


	//   ....[67]....
        /*0520*/ 	.word	0x000024c0
        /*0524*/ 	.word	0x00000000
        /*0528*/ 	.word	0x00000000
        /*052c*/ 	.short	0x0101
        /*052e*/ 	.byte	0xff
	.zero		1


	//   ....[68]....
        /*0530*/ 	.word	0x00002a60
        /*0534*/ 	.word	0x000000ff
        /*0538*/ 	.word	0x00000000
        /*053c*/ 	.short	0x010a
        /*053e*/ 	.byte	0x04
	.zero		1


	//   ....[69]....
        /*0540*/ 	.word	0x00002af0
        /*0544*/ 	.word	0x000000ff
        /*0548*/ 	.word	0x00000000
        /*054c*/ 	.short	0x010a
        /*054e*/ 	.byte	0x05
	.zero		1


	//   ....[70]....
        /*0550*/ 	.word	0x00002b80
        /*0554*/ 	.word	0x000000ff
        /*0558*/ 	.word	0x00000000
        /*055c*/ 	.short	0x010a
        /*055e*/ 	.byte	0x05
	.zero		1


	//   ....[71]....
        /*0560*/ 	.word	0x00002c10
        /*0564*/ 	.word	0x000000ff
        /*0568*/ 	.word	0x00000000
        /*056c*/ 	.short	0x010a
        /*056e*/ 	.byte	0x05
	.zero		1


	//   ....[72]....
        /*0570*/ 	.word	0x00002ca0
        /*0574*/ 	.word	0x000000ff
        /*0578*/ 	.word	0x00000000
        /*057c*/ 	.short	0x010a
        /*057e*/ 	.byte	0x05
	.zero		1


	//   ....[73]....
        /*0580*/ 	.word	0x00002d30
        /*0584*/ 	.word	0x000000ff
        /*0588*/ 	.word	0x00000000
        /*058c*/ 	.short	0x010a
        /*058e*/ 	.byte	0x05
	.zero		1


	//   ....[74]....
        /*0590*/ 	.word	0x00002dc0
        /*0594*/ 	.word	0x000000ff
        /*0598*/ 	.word	0x00000000
        /*059c*/ 	.short	0x010a
        /*059e*/ 	.byte	0x05
	.zero		1


	//   ....[75]....
        /*05a0*/ 	.word	0x00002e50
        /*05a4*/ 	.word	0x000000ff
        /*05a8*/ 	.word	0x00000000
        /*05ac*/ 	.short	0x010a
        /*05ae*/ 	.byte	0x05
	.zero		1


	//   ....[76]....
        /*05b0*/ 	.word	0x00002ee0
        /*05b4*/ 	.word	0x000000ff
        /*05b8*/ 	.word	0x00000000
        /*05bc*/ 	.short	0x010a
        /*05be*/ 	.byte	0x05
	.zero		1


	//   ....[77]....
        /*05c0*/ 	.word	0x00002f70
        /*05c4*/ 	.word	0x000000ff
        /*05c8*/ 	.word	0x00000000
        /*05cc*/ 	.short	0x010a
        /*05ce*/ 	.byte	0x05
	.zero		1


	//   ....[78]....
        /*05d0*/ 	.word	0x00003000
        /*05d4*/ 	.word	0x000000ff
        /*05d8*/ 	.word	0x00000000
        /*05dc*/ 	.short	0x010a
        /*05de*/ 	.byte	0x05
	.zero		1


	//   ....[79]....
        /*05e0*/ 	.word	0x00003090
        /*05e4*/ 	.word	0x000000ff
        /*05e8*/ 	.word	0x00000000
        /*05ec*/ 	.short	0x010a
        /*05ee*/ 	.byte	0x05
	.zero		1


	//   ....[80]....
        /*05f0*/ 	.word	0x00003120
        /*05f4*/ 	.word	0x000000ff
        /*05f8*/ 	.word	0x00000000
        /*05fc*/ 	.short	0x010a
        /*05fe*/ 	.byte	0x05
	.zero		1


	//   ....[81]....
        /*0600*/ 	.word	0x000031b0
        /*0604*/ 	.word	0x000000ff
        /*0608*/ 	.word	0x00000000
        /*060c*/ 	.short	0x010a
        /*060e*/ 	.byte	0x05
	.zero		1


	//   ....[82]....
        /*0610*/ 	.word	0x00003240
        /*0614*/ 	.word	0x000000ff
        /*0618*/ 	.word	0x00000000
        /*061c*/ 	.short	0x010a
        /*061e*/ 	.byte	0x05
	.zero		1


	//   ....[83]....
        /*0620*/ 	.word	0x000032d0
        /*0624*/ 	.word	0x000000ff
        /*0628*/ 	.word	0x00000000
        /*062c*/ 	.short	0x010a
        /*062e*/ 	.byte	0x05
	.zero		1


	//   ....[84]....
        /*0630*/ 	.word	0x00003360
        /*0634*/ 	.word	0x000000ff
        /*0638*/ 	.word	0x00000000
        /*063c*/ 	.short	0x010a
        /*063e*/ 	.byte	0x05
	.zero		1


	//   ....[85]....
        /*0640*/ 	.word	0x00003400
        /*0644*/ 	.word	0x00000000
        /*0648*/ 	.word	0x00000000
        /*064c*/ 	.short	0x010a
        /*064e*/ 	.byte	0xff
	.zero		1


	//   ....[86]....
        /*0650*/ 	.word	0x00003520
        /*0654*/ 	.word	0x00000002
        /*0658*/ 	.word	0x000001a0
        /*065c*/ 	.short	0x010a
        /*065e*/ 	.byte	0xff
	.zero		1


	//   ....[87]....
        /*0660*/ 	.word	0x00003590
        /*0664*/ 	.word	0x00000002
        /*0668*/ 	.word	0x00000000
        /*066c*/ 	.short	0x0101
        /*066e*/ 	.byte	0xff
	.zero		1


	//   ....[88]....
        /*0670*/ 	.word	0x000035b0
        /*0674*/ 	.word	0x000000ff
        /*0678*/ 	.word	0x00000150
        /*067c*/ 	.short	0x010a
        /*067e*/ 	.byte	0x04
	.zero		1


	//   ....[89]....
        /*0680*/ 	.word	0x000036d0
        /*0684*/ 	.word	0x00000002
        /*0688*/ 	.word	0x00000140
        /*068c*/ 	.short	0x010a
        /*068e*/ 	.byte	0xff
	.zero		1


	//   ....[90]....
        /*0690*/ 	.word	0x000037d0
        /*0694*/ 	.word	0x00000002
        /*0698*/ 	.word	0x00000000
        /*069c*/ 	.short	0x0101
        /*069e*/ 	.byte	0xff
	.zero		1


	//   ....[91]....
        /*06a0*/ 	.word	0x00003860
        /*06a4*/ 	.word	0x000000ff
        /*06a8*/ 	.word	0x00000150
        /*06ac*/ 	.short	0x0106
        /*06ae*/ 	.byte	0x04
	.zero		1


	//   ....[92]....
        /*06b0*/ 	.word	0x00003880
        /*06b4*/ 	.word	0x000000ff
        /*06b8*/ 	.word	0x00000150
        /*06bc*/ 	.short	0x010a
        /*06be*/ 	.byte	0x04
	.zero		1


	//   ....[93]....
        /*06c0*/ 	.word	0x00003910
        /*06c4*/ 	.word	0x000000ff
        /*06c8*/ 	.word	0x00000150
        /*06cc*/ 	.short	0x0106
        /*06ce*/ 	.byte	0x07
	.zero		1


	//   ....[94]....
        /*06d0*/ 	.word	0x00003950
        /*06d4*/ 	.word	0x00000000
        /*06d8*/ 	.word	0x00000150
        /*06dc*/ 	.short	0x010a
        /*06de*/ 	.byte	0xff
	.zero		1


	//   ....[95]....
        /*06e0*/ 	.word	0x00003b90
        /*06e4*/ 	.word	0x000000ff
        /*06e8*/ 	.word	0x00000008
        /*06ec*/ 	.short	0x010a
        /*06ee*/ 	.byte	0x05
	.zero		1


	//   ....[96]....
        /*06f0*/ 	.word	0x00003bb0
        /*06f4*/ 	.word	0x000000ff
        /*06f8*/ 	.word	0x00000008
        /*06fc*/ 	.short	0x010a
        /*06fe*/ 	.byte	0x05
	.zero		1


	//   ....[97]....
        /*0700*/ 	.word	0x00003d40
        /*0704*/ 	.word	0x000000ff
        /*0708*/ 	.word	0x00000008
        /*070c*/ 	.short	0x010a
        /*070e*/ 	.byte	0x05
	.zero		1


	//   ....[98]....
        /*0710*/ 	.word	0x00003d60
        /*0714*/ 	.word	0x000000ff
        /*0718*/ 	.word	0x00000008
        /*071c*/ 	.short	0x010a
        /*071e*/ 	.byte	0x05
	.zero		1


	//   ....[99]....
        /*0720*/ 	.word	0x00003e20
        /*0724*/ 	.word	0x000000ff
        /*0728*/ 	.word	0x00000000
        /*072c*/ 	.short	0x0101
        /*072e*/ 	.byte	0x04
	.zero		1


	//   ....[100]....
        /*0730*/ 	.word	0x00004160
        /*0734*/ 	.word	0x00000000
        /*0738*/ 	.word	0x00000140
        /*073c*/ 	.short	0x010a
        /*073e*/ 	.byte	0xff
	.zero		1


	//   ....[101]....
        /*0740*/ 	.word	0x00004220
        /*0744*/ 	.word	0x00000000
        /*0748*/ 	.word	0x00000000
        /*074c*/ 	.short	0x0101
        /*074e*/ 	.byte	0xff
	.zero		1


	//   ....[102]....
        /*0750*/ 	.word	0x000042e0
        /*0754*/ 	.word	0x000000ff
        /*0758*/ 	.word	0x00000000
        /*075c*/ 	.short	0x010a
        /*075e*/ 	.byte	0x04
	.zero		1


	//   ....[103]....
        /*0760*/ 	.word	0x000042f0
        /*0764*/ 	.word	0x000000ff
        /*0768*/ 	.word	0x00000180
        /*076c*/ 	.short	0x010a
        /*076e*/ 	.byte	0x1f
	.zero		1


	//   ....[104]....
        /*0770*/ 	.word	0x000043a0
        /*0774*/ 	.word	0x000000ff
        /*0778*/ 	.word	0x00000000
        /*077c*/ 	.short	0x010a
        /*077e*/ 	.byte	0x05
	.zero		1


	//   ....[105]....
        /*0780*/ 	.word	0x000044d0
        /*0784*/ 	.word	0x000000ff
        /*0788*/ 	.word	0x00000000
        /*078c*/ 	.short	0x010a
        /*078e*/ 	.byte	0x04
	.zero		1


	//   ....[106]....
        /*0790*/ 	.word	0x000047d0
        /*0794*/ 	.word	0x000000ff
        /*0798*/ 	.word	0x00000000
        /*079c*/ 	.short	0x010a
        /*079e*/ 	.byte	0x04
	.zero		1


	//   ....[107]....
        /*07a0*/ 	.word	0x00004860
        /*07a4*/ 	.word	0x000000ff
        /*07a8*/ 	.word	0x00000000
        /*07ac*/ 	.short	0x010a
        /*07ae*/ 	.byte	0x05
	.zero		1


	//   ....[108]....
        /*07b0*/ 	.word	0x000048f0
        /*07b4*/ 	.word	0x000000ff
        /*07b8*/ 	.word	0x00000000
        /*07bc*/ 	.short	0x010a
        /*07be*/ 	.byte	0x05
	.zero		1


	//   ....[109]....
        /*07c0*/ 	.word	0x00004990
        /*07c4*/ 	.word	0x00000000
        /*07c8*/ 	.word	0x00000000
        /*07cc*/ 	.short	0x010a
        /*07ce*/ 	.byte	0xff
	.zero		1


	//   ....[110]....
        /*07d0*/ 	.word	0x000049d0
        /*07d4*/ 	.word	0x00000000
        /*07d8*/ 	.word	0x00000000
        /*07dc*/ 	.short	0x010a
        /*07de*/ 	.byte	0xff
	.zero		1


	//   ....[111]....
        /*07e0*/ 	.word	0x00004a40
        /*07e4*/ 	.word	0x000000ff
        /*07e8*/ 	.word	0x00000000
        /*07ec*/ 	.short	0x0101
        /*07ee*/ 	.byte	0x04
	.zero		1


	//   ....[112]....
        /*07f0*/ 	.word	0x00004a80
        /*07f4*/ 	.word	0x000000ff
        /*07f8*/ 	.word	0x000001c0
        /*07fc*/ 	.short	0x010a
        /*07fe*/ 	.byte	0x1a
	.zero		1


	//   ....[113]....
        /*0800*/ 	.word	0x00004ad0
        /*0804*/ 	.word	0x000000ff
        /*0808*/ 	.word	0x00000000
        /*080c*/ 	.short	0x0101
        /*080e*/ 	.byte	0x04
	.zero		1


	//   ....[114]....
        /*0810*/ 	.word	0x00004f80
        /*0814*/ 	.word	0x00000003
        /*0818*/ 	.word	0x00000140
        /*081c*/ 	.short	0x010a
        /*081e*/ 	.byte	0xff
	.zero		1


	//   ....[115]....
        /*0820*/ 	.word	0x000050f0
        /*0824*/ 	.word	0x00000000
        /*0828*/ 	.word	0x00000000
        /*082c*/ 	.short	0x0101
        /*082e*/ 	.byte	0xff
	.zero		1


	//   ....[116]....
        /*0830*/ 	.word	0x000055b0
        /*0834*/ 	.word	0x000000ff
        /*0838*/ 	.word	0x00000138
        /*083c*/ 	.short	0x010a
        /*083e*/ 	.byte	0x11
	.zero		1


	//   ....[117]....
        /*0840*/ 	.word	0x00005740
        /*0844*/ 	.word	0x000000ff
        /*0848*/ 	.word	0x00000128
        /*084c*/ 	.short	0x010a
        /*084e*/ 	.byte	0x11
	.zero		1


	//   ....[118]....
        /*0850*/ 	.word	0x00005950
        /*0854*/ 	.word	0x000000ff
        /*0858*/ 	.word	0x00000120
        /*085c*/ 	.short	0x010b
        /*085e*/ 	.byte	0x11
	.zero		1


	//   ....[119]....
        /*0860*/ 	.word	0x00005960
        /*0864*/ 	.word	0x000000ff
        /*0868*/ 	.word	0x00000000
        /*086c*/ 	.short	0x0101
        /*086e*/ 	.byte	0x37
	.zero		1


	//   ....[120]....
        /*0870*/ 	.word	0x000059a0
        /*0874*/ 	.word	0x00000000
        /*0878*/ 	.word	0x00000128
        /*087c*/ 	.short	0x010a
        /*087e*/ 	.byte	0xff
	.zero		1


	//   ....[121]....
        /*0880*/ 	.word	0x00005ce0
        /*0884*/ 	.word	0x00000003
        /*0888*/ 	.word	0x00000140
        /*088c*/ 	.short	0x010a
        /*088e*/ 	.byte	0xff
	.zero		1


	//   ....[122]....
        /*0890*/ 	.word	0x00005e60
        /*0894*/ 	.word	0x00000000
        /*0898*/ 	.word	0x00000000
        /*089c*/ 	.short	0x0101
        /*089e*/ 	.byte	0xff
	.zero		1


	//   ....[123]....
        /*08a0*/ 	.word	0x000068d0
        /*08a4*/ 	.word	0x000000ff
        /*08a8*/ 	.word	0x00000120
        /*08ac*/ 	.short	0x010a
        /*08ae*/ 	.byte	0x2c
	.zero		1


	//   ....[124]....
        /*08b0*/ 	.word	0x000068e0
        /*08b4*/ 	.word	0x00000053
        /*08b8*/ 	.word	0x00000160
        /*08bc*/ 	.short	0x010a
        /*08be*/ 	.byte	0xff
	.zero		1


	//   ....[125]....
        /*08c0*/ 	.word	0x00006a30
        /*08c4*/ 	.word	0x000000ff
        /*08c8*/ 	.word	0x00000120
        /*08cc*/ 	.short	0x010a
        /*08ce*/ 	.byte	0x2c
	.zero		1


	//   ....[126]....
        /*08d0*/ 	.word	0x00006b10
        /*08d4*/ 	.word	0x000000ff
        /*08d8*/ 	.word	0x00000000
        /*08dc*/ 	.short	0x0101
        /*08de*/ 	.byte	0x04
	.zero		1


	//   ....[127]....
        /*08e0*/ 	.word	0x00006b70
        /*08e4*/ 	.word	0x00000053
        /*08e8*/ 	.word	0x00000160
        /*08ec*/ 	.short	0x010a
        /*08ee*/ 	.byte	0xff
	.zero		1


	//   ....[128]....
        /*08f0*/ 	.word	0x00006dd0
        /*08f4*/ 	.word	0x00000053
        /*08f8*/ 	.word	0x00000000
        /*08fc*/ 	.short	0x0101
        /*08fe*/ 	.byte	0xff
	.zero		1


	//   ....[129]....
        /*0900*/ 	.word	0x00007810
        /*0904*/ 	.word	0x00000000
        /*0908*/ 	.word	0x000001b0
        /*090c*/ 	.short	0x010a
        /*090e*/ 	.byte	0xff
	.zero		1


	//   ....[130]....
        /*0910*/ 	.word	0x00007870
        /*0914*/ 	.word	0x00000000
        /*0918*/ 	.word	0x00000090
        /*091c*/ 	.short	0x010a
        /*091e*/ 	.byte	0xff
	.zero		1


	//   ....[131]....
        /*0920*/ 	.word	0x000078d0
        /*0924*/ 	.word	0x00000000
        /*0928*/ 	.word	0x00000090
        /*092c*/ 	.short	0x010a
        /*092e*/ 	.byte	0xff
	.zero		1


	//   ....[132]....
        /*0930*/ 	.word	0x00007920
        /*0934*/ 	.word	0x00000003
        /*0938*/ 	.word	0x00000140
        /*093c*/ 	.short	0x010a
        /*093e*/ 	.byte	0xff
	.zero		1


	//   ....[133]....
        /*0940*/ 	.word	0x00007980
        /*0944*/ 	.word	0x00000000
        /*0948*/ 	.word	0x00000000
        /*094c*/ 	.short	0x010a
        /*094e*/ 	.byte	0xff
	.zero		1


	//   ....[134]....
        /*0950*/ 	.word	0x000079e0
        /*0954*/ 	.word	0x00000000
        /*0958*/ 	.word	0x00000000
        /*095c*/ 	.short	0x010a
        /*095e*/ 	.byte	0xff
	.zero		1


	//   ....[135]....
        /*0960*/ 	.word	0x00007a40
        /*0964*/ 	.word	0x00000000
        /*0968*/ 	.word	0x00000000
        /*096c*/ 	.short	0x010a
        /*096e*/ 	.byte	0xff
	.zero		1


	//   ....[136]....
        /*0970*/ 	.word	0x00007aa0
        /*0974*/ 	.word	0x00000000
        /*0978*/ 	.word	0x00000000
        /*097c*/ 	.short	0x010a
        /*097e*/ 	.byte	0xff
	.zero		1


	//   ....[137]....
        /*0980*/ 	.word	0x00007b00
        /*0984*/ 	.word	0x00000000
        /*0988*/ 	.word	0x00000000
        /*098c*/ 	.short	0x010a
        /*098e*/ 	.byte	0xff
	.zero		1


	//   ....[138]....
        /*0990*/ 	.word	0x00007b60
        /*0994*/ 	.word	0x00000000
        /*0998*/ 	.word	0x00000000
        /*099c*/ 	.short	0x010a
        /*099e*/ 	.byte	0xff
	.zero		1


	//   ....[139]....
        /*09a0*/ 	.word	0x00007bc0
        /*09a4*/ 	.word	0x00000000
        /*09a8*/ 	.word	0x00000000
        /*09ac*/ 	.short	0x010a
        /*09ae*/ 	.byte	0xff
	.zero		1


	//   ....[140]....
        /*09b0*/ 	.word	0x00007c20
        /*09b4*/ 	.word	0x00000000
        /*09b8*/ 	.word	0x00000000
        /*09bc*/ 	.short	0x010a
        /*09be*/ 	.byte	0xff
	.zero		1


	//   ....[141]....
        /*09c0*/ 	.word	0x00007c80
        /*09c4*/ 	.word	0x00000000
        /*09c8*/ 	.word	0x00000000
        /*09cc*/ 	.short	0x010a
        /*09ce*/ 	.byte	0xff
	.zero		1


	//   ....[142]....
        /*09d0*/ 	.word	0x00007ce0
        /*09d4*/ 	.word	0x00000000
        /*09d8*/ 	.word	0x00000000
        /*09dc*/ 	.short	0x010a
        /*09de*/ 	.byte	0xff
	.zero		1


	//   ....[143]....
        /*09e0*/ 	.word	0x00007d40
        /*09e4*/ 	.word	0x00000000
        /*09e8*/ 	.word	0x00000000
        /*09ec*/ 	.short	0x010a
        /*09ee*/ 	.byte	0xff
	.zero		1


	//   ....[144]....
        /*09f0*/ 	.word	0x00007da0
        /*09f4*/ 	.word	0x00000000
        /*09f8*/ 	.word	0x00000000
        /*09fc*/ 	.short	0x010a
        /*09fe*/ 	.byte	0xff
	.zero		1


	//   ....[145]....
        /*0a00*/ 	.word	0x00007e00
        /*0a04*/ 	.word	0x00000000
        /*0a08*/ 	.word	0x00000000
        /*0a0c*/ 	.short	0x010a
        /*0a0e*/ 	.byte	0xff
	.zero		1


	//   ....[146]....
        /*0a10*/ 	.word	0x00007e60
        /*0a14*/ 	.word	0x00000000
        /*0a18*/ 	.word	0x00000000
        /*0a1c*/ 	.short	0x010a
        /*0a1e*/ 	.byte	0xff
	.zero		1


	//   ....[147]....
        /*0a20*/ 	.word	0x00007ec0
        /*0a24*/ 	.word	0x00000000
        /*0a28*/ 	.word	0x00000000
        /*0a2c*/ 	.short	0x010a
        /*0a2e*/ 	.byte	0xff
	.zero		1


	//   ....[148]....
        /*0a30*/ 	.word	0x00007f20
        /*0a34*/ 	.word	0x00000000
        /*0a38*/ 	.word	0x00000000
        /*0a3c*/ 	.short	0x010a
        /*0a3e*/ 	.byte	0xff
	.zero		1


	//   ....[149]....
        /*0a40*/ 	.word	0x00007f80
        /*0a44*/ 	.word	0x00000000
        /*0a48*/ 	.word	0x00000000
        /*0a4c*/ 	.short	0x010a
        /*0a4e*/ 	.byte	0xff
	.zero		1


	//   ....[150]....
        /*0a50*/ 	.word	0x00007fd0
        /*0a54*/ 	.word	0x00000002
        /*0a58*/ 	.word	0x000001a0
        /*0a5c*/ 	.short	0x010a
        /*0a5e*/ 	.byte	0xff
	.zero		1


	//   ....[151]....
        /*0a60*/ 	.word	0x00008030
        /*0a64*/ 	.word	0x00000002
        /*0a68*/ 	.word	0x00000150
        /*0a6c*/ 	.short	0x010a
        /*0a6e*/ 	.byte	0xff
	.zero		1


	//   ....[152]....
        /*0a70*/ 	.word	0x00008080
        /*0a74*/ 	.word	0x00000002
        /*0a78*/ 	.word	0x00000140
        /*0a7c*/ 	.short	0x010a
        /*0a7e*/ 	.byte	0xff
	.zero		1


	//   ....[153]....
        /*0a80*/ 	.word	0x000080e0
        /*0a84*/ 	.word	0x00000000
        /*0a88*/ 	.word	0x00000150
        /*0a8c*/ 	.short	0x010a
        /*0a8e*/ 	.byte	0xff
	.zero		1


	//   ....[154]....
        /*0a90*/ 	.word	0x00008140
        /*0a94*/ 	.word	0x00000005
        /*0a98*/ 	.word	0x00000008
        /*0a9c*/ 	.short	0x010a
        /*0a9e*/ 	.byte	0xff
	.zero		1


	//   ....[155]....
        /*0aa0*/ 	.word	0x00008230
        /*0aa4*/ 	.word	0x00000000
        /*0aa8*/ 	.word	0x00000008
        /*0aac*/ 	.short	0x010a
        /*0aae*/ 	.byte	0xff
	.zero		1


	//   ....[156]....
        /*0ab0*/ 	.word	0x00008280
        /*0ab4*/ 	.word	0x00000000
        /*0ab8*/ 	.word	0x00000140
        /*0abc*/ 	.short	0x010a
        /*0abe*/ 	.byte	0xff
	.zero		1


	//   ....[157]....
        /*0ac0*/ 	.word	0x000082e0
        /*0ac4*/ 	.word	0x00000000
        /*0ac8*/ 	.word	0x00000180
        /*0acc*/ 	.short	0x010a
        /*0ace*/ 	.byte	0xff
	.zero		1


	//   ....[158]....
        /*0ad0*/ 	.word	0x00008340
        /*0ad4*/ 	.word	0x00000000
        /*0ad8*/ 	.word	0x00000000
        /*0adc*/ 	.short	0x010a
        /*0ade*/ 	.byte	0xff
	.zero		1


	//   ....[159]....
        /*0ae0*/ 	.word	0x000083a0
        /*0ae4*/ 	.word	0x00000000
        /*0ae8*/ 	.word	0x00000000
        /*0aec*/ 	.short	0x010a
        /*0aee*/ 	.byte	0xff
	.zero		1


	//   ....[160]....
        /*0af0*/ 	.word	0x00008400
        /*0af4*/ 	.word	0x00000000
        /*0af8*/ 	.word	0x00000000
        /*0afc*/ 	.short	0x010a
        /*0afe*/ 	.byte	0xff
	.zero		1


	//   ....[161]....
        /*0b00*/ 	.word	0x00008460
        /*0b04*/ 	.word	0x00000000
        /*0b08*/ 	.word	0x00000000
        /*0b0c*/ 	.short	0x010a
        /*0b0e*/ 	.byte	0xff
	.zero		1


	//   ....[162]....
        /*0b10*/ 	.word	0x000084c0
        /*0b14*/ 	.word	0x00000000
        /*0b18*/ 	.word	0x000001c0
        /*0b1c*/ 	.short	0x010a
        /*0b1e*/ 	.byte	0xff
	.zero		1


	//   ....[163]....
        /*0b20*/ 	.word	0x00008510
        /*0b24*/ 	.word	0x00000003
        /*0b28*/ 	.word	0x00000140
        /*0b2c*/ 	.short	0x010a
        /*0b2e*/ 	.byte	0xff
	.zero		1


	//   ....[164]....
        /*0b30*/ 	.word	0x00008570
        /*0b34*/ 	.word	0x00000000
        /*0b38*/ 	.word	0x00000138
        /*0b3c*/ 	.short	0x010a
        /*0b3e*/ 	.byte	0xff
	.zero		1


	//   ....[165]....
        /*0b40*/ 	.word	0x000085d0
        /*0b44*/ 	.word	0x00000000
        /*0b48*/ 	.word	0x00000128
        /*0b4c*/ 	.short	0x010a
        /*0b4e*/ 	.byte	0xff
	.zero		1


	//   ....[166]....
        /*0b50*/ 	.word	0x00008620
        /*0b54*/ 	.word	0x00000003
        /*0b58*/ 	.word	0x00000140
        /*0b5c*/ 	.short	0x010a
        /*0b5e*/ 	.byte	0xff
	.zero		1


	//   ....[167]....
        /*0b60*/ 	.word	0x00008680
        /*0b64*/ 	.word	0x00000000
        /*0b68*/ 	.word	0x00000120
        /*0b6c*/ 	.short	0x010a
        /*0b6e*/ 	.byte	0xff
	.zero		1


	//   ....[168]....
        /*0b70*/ 	.word	0x000086d0
        /*0b74*/ 	.word	0x00000053
        /*0b78*/ 	.word	0x00000160
        /*0b7c*/ 	.short	0x010a
        /*0b7e*/ 	.byte	0xff
	.zero		1


	//----- nvinfo : EIATTR_NUM_MBARRIERS
	.align		4
.L_47:
        /*0b80*/ 	.byte	0x03, 0x38
        /*0b82*/ 	.short	0x0039


	//----- nvinfo : EIATTR_EXIT_INSTR_OFFSETS
	.align		4
        /*0b84*/ 	.byte	0x04, 0x1c
        /*0b86*/ 	.short	(.L_49 - .L_48)


	//   ....[0]....
.L_48:
        /*0b88*/ 	.word	0x00003430


	//   ....[1]....
        /*0b8c*/ 	.word	0x00003920


	//   ....[2]....
        /*0b90*/ 	.word	0x00003980


	//   ....[3]....
        /*0b94*/ 	.word	0x00004d00


	//   ....[4]....
        /*0b98*/ 	.word	0x000059d0


	//   ....[5]....
        /*0b9c*/ 	.word	0x00005a10


	//   ....[6]....
        /*0ba0*/ 	.word	0x00007800


	//----- nvinfo : EIATTR_MAX_THREADS
	.align		4
.L_49:
        /*0ba4*/ 	.byte	0x04, 0x05
        /*0ba6*/ 	.short	(.L_51 - .L_50)
.L_50:
        /*0ba8*/ 	.word	0x00000100
        /*0bac*/ 	.word	0x00000001
        /*0bb0*/ 	.word	0x00000001


	//----- nvinfo : EIATTR_CRS_STACK_SIZE
	.align		4
.L_51:
        /*0bb4*/ 	.byte	0x04, 0x1e
        /*0bb6*/ 	.short	(.L_53 - .L_52)
.L_52:
        /*0bb8*/ 	.word	0x00000000


	//----- nvinfo : EIATTR_CBANK_PARAM_SIZE
	.align		4
.L_53:
        /*0bbc*/ 	.byte	0x03, 0x19
        /*0bbe*/ 	.short	0x0800


	//----- nvinfo : EIATTR_PARAM_CBANK
	.align		4
        /*0bc0*/ 	.byte	0x04, 0x0a
        /*0bc2*/ 	.short	(.L_55 - .L_54)
	.align		4
.L_54:
        /*0bc4*/ 	.word	index@(.nv.constant0._ZN7cutlass13device_kernelINS_4gemm6kernel13GemmUniversalIN4cute5tupleIJiiiiEEENS1_10collective13CollectiveMmaINS1_35MainloopSm100TmaUmmaWarpSpecializedILi18ELi2ELi4ENS5_IJNS4_1CILi4EEENSA_ILi1EEESC_EEEEENS5_IJNSA_ILi128EEENSA_ILi64EEESF_EEEaNS5_IJlSC_lEEEaSI_NS4_8TiledMMAINS4_8MMA_AtomIJNS4_21SM100_MMA_S8_2x1SM_SSIaaiLi128ELi64ELNS4_4UMMA5MajorE0ELSN_0ELNSM_8SaturateE0EEEEEENS4_6LayoutINS5_IJSC_SC_SC_EEENS5_IJNSA_ILi0EEEST_ST_EEEEENS5_IJNS4_10UnderscoreESW_SW_EEEEENS4_18SM100_TMA_2SM_LOADENS4_14ComposedLayoutINS4_7SwizzleILi3ELi4ELi3EEENS4_18smem_ptr_flag_bitsILi8EEENSR_INS5_IJNSA_ILi8EEESF_EEENS5_IJSF_SC_EEEEEEEvNS4_8identityENS4_28SM100_TMA_2SM_LOAD_MULTICASTES19_vS1A_EENS_8epilogue10collective18CollectiveEpilogueINS1D_23Sm100TmaWarpSpecializedILi1ELi1ELi32ELb0ELb0EEEJNS5_IJSG_SG_SF_EEENS5_IJNSR_ISG_SC_EES1J_EEEaSI_aSI_NS1D_6fusion15FusionCallbacksIS1H_NS1L_17LinearCombinationIaiaiLNS_15FloatRoundStyleE2EEES1I_S1K_JEEENS4_5SM1004TMEM4LOAD26SM100_TMEM_LOAD_32dp32b32xENS4_13SM90_TMA_LOADENS10_INS11_ILi2ELi4ELi3EEES14_NSR_INS5_IJS15_SG_EEENS5_IJSG_SC_EEEEEEENS4_39AutoVectorizingCopyWithAssumedAlignmentILi128EEENS4_14SM90_TMA_STOREES20_S22_S22_EEEvvEEEEvNT_6ParamsE)
        /*0bc8*/ 	.short	0x0380
        /*0bca*/ 	.short	0x0800


	//----- nvinfo : EIATTR_SW_WAR
	.align		4
.L_55:
        /*0bcc*/ 	.byte	0x04, 0x36
        /*0bce*/ 	.short	(.L_57 - .L_56)
.L_56:
        /*0bd0*/ 	.word	0x00000008
.L_57:


//--------------------- .nv.callgraph             --------------------------
	.section	.nv.callgraph,"",@"SHT_CUDA_CALLGRAPH"
	.align	4
	.sectionentsize	8
	.align		4
        /*0000*/ 	.word	0x00000000
	.align		4
        /*0004*/ 	.word	0xffffffff
	.align		4
        /*0008*/ 	.word	index@(_ZN7cutlass13device_kernelINS_4gemm6kernel13GemmUniversalIN4cute5tupleIJiiiiEEENS1_10collective13CollectiveMmaINS1_35MainloopSm100TmaUmmaWarpSpecializedILi18ELi2ELi4ENS5_IJNS4_1CILi4EEENSA_ILi1EEESC_EEEEENS5_IJNSA_ILi128EEENSA_ILi64EEESF_EEEaNS5_IJlSC_lEEEaSI_NS4_8TiledMMAINS4_8MMA_AtomIJNS4_21SM100_MMA_S8_2x1SM_SSIaaiLi128ELi64ELNS4_4UMMA5MajorE0ELSN_0ELNSM_8SaturateE0EEEEEENS4_6LayoutINS5_IJSC_SC_SC_EEENS5_IJNSA_ILi0EEEST_ST_EEEEENS5_IJNS4_10UnderscoreESW_SW_EEEEENS4_18SM100_TMA_2SM_LOADENS4_14ComposedLayoutINS4_7SwizzleILi3ELi4ELi3EEENS4_18smem_ptr_flag_bitsILi8EEENSR_INS5_IJNSA_ILi8EEESF_EEENS5_IJSF_SC_EEEEEEEvNS4_8identityENS4_28SM100_TMA_2SM_LOAD_MULTICASTES19_vS1A_EENS_8epilogue10collective18CollectiveEpilogueINS1D_23Sm100TmaWarpSpecializedILi1ELi1ELi32ELb0ELb0EEEJNS5_IJSG_SG_SF_EEENS5_IJNSR_ISG_SC_EES1J_EEEaSI_aSI_NS1D_6fusion15FusionCallbacksIS1H_NS1L_17LinearCombinationIaiaiLNS_15FloatRoundStyleE2EEES1I_S1K_JEEENS4_5SM1004TMEM4LOAD26SM100_TMEM_LOAD_32dp32b32xENS4_13SM90_TMA_LOADENS10_INS11_ILi2ELi4ELi3EEES14_NSR_INS5_IJS15_SG_EEENS5_IJSG_SC_EEEEEEENS4_39AutoVectorizingCopyWithAssumedAlignmentILi128EEENS4_14SM90_TMA_STOREES20_S22_S22_EEEvvEEEEvNT_6ParamsE)
	.align		4
        /*000c*/ 	.word	index@(__assertfail)
	.align		4
        /*0010*/ 	.word	0x00000000
	.align		4
        /*0014*/ 	.word	0xfffffffe
	.align		4
        /*0018*/ 	.word	0x00000000
	.align		4
        /*001c*/ 	.word	0xfffffffd
	.align		4
        /*0020*/ 	.word	0x00000000
	.align		4
        /*0024*/ 	.word	0xfffffffc


//--------------------- .nv.constant4             --------------------------
	.section	.nv.constant4,"a",@progbits
	.align	8
	.align		8
.nv.constant4:
        /*0000*/ 	.dword	__assertfail
	.align		8
        /*0008*/ 	.dword	__unnamed_1
	.align		8
        /*0010*/ 	.dword	__unnamed_2
	.align		8
        /*0018*/ 	.dword	_ZN40_INTERNAL_7e5090f3_4_k_cu_95f58ef7_346094cuda3std3__45__cpo5beginE
	.align		8
        /*0020*/ 	.dword	_ZN40_INTERNAL_7e5090f3_4_k_cu_95f58ef7_346094cuda3std3__45__cpo3endE
	.align		8
        /*0028*/ 	.dword	_ZN40_INTERNAL_7e5090f3_4_k_cu_95f58ef7_346094cuda3std3__45__cpo6cbeginE
	.align		8
        /*0030*/ 	.dword	_ZN40_INTERNAL_7e5090f3_4_k_cu_95f58ef7_346094cuda3std3__45__cpo4cendE
	.align		8
        /*0038*/ 	.dword	_ZN40_INTERNAL_7e5090f3_4_k_cu_95f58ef7_346094cuda3std3__442_GLOBAL__N__7e5090f3_4_k_cu_95f58ef7_346096ignoreE
	.align		8
        /*0040*/ 	.dword	_ZN40_INTERNAL_7e5090f3_4_k_cu_95f58ef7_346094cuda3std3__419piecewise_constructE
	.align		8
        /*0048*/ 	.dword	_ZN40_INTERNAL_7e5090f3_4_k_cu_95f58ef7_346094cuda3std3__48in_placeE
	.align		8
        /*0050*/ 	.dword	_ZN40_INTERNAL_7e5090f3_4_k_cu_95f58ef7_346094cuda3std6ranges3__45__cpo4swapE
	.align		8
        /*0058*/ 	.dword	_ZN40_INTERNAL_7e5090f3_4_k_cu_95f58ef7_346094cuda3std6ranges3__45__cpo9iter_moveE
	.align		8
        /*0060*/ 	.dword	_ZN40_INTERNAL_7e5090f3_4_k_cu_95f58ef7_346094cute7productE
	.align		8
        /*0068*/ 	.dword	_ZN40_INTERNAL_7e5090f3_4_k_cu_95f58ef7_346094cute1_E
	.align		8
        /*0070*/ 	.dword	$str$25
	.align		8
        /*0078*/ 	.dword	$str$26
	.align		8
        /*0080*/ 	.dword	$str$27
	.align		8
        /*0088*/ 	.dword	$str$28


//--------------------- .text._ZN7cutlass13device_kernelINS_4gemm6kernel13GemmUniversalIN4cute5tupleIJiiiiEEENS1_10collective13CollectiveMmaINS1_35MainloopSm100TmaUmmaWarpSpecializedILi18ELi2ELi4ENS5_IJNS4_1CILi4EEENSA_ILi1EEESC_EEEEENS5_IJNSA_ILi128EEENSA_ILi64EEESF_EEEaNS5_IJlSC_lEEEaSI_NS4_8TiledMMAINS4_8MMA_AtomIJNS4_21SM100_MMA_S8_2x1SM_SSIaaiLi128ELi64ELNS4_4UMMA5MajorE0ELSN_0ELNSM_8SaturateE0EEEEEENS4_6LayoutINS5_IJSC_SC_SC_EEENS5_IJNSA_ILi0EEEST_ST_EEEEENS5_IJNS4_10UnderscoreESW_SW_EEEEENS4_18SM100_TMA_2SM_LOADENS4_14ComposedLayoutINS4_7SwizzleILi3ELi4ELi3EEENS4_18smem_ptr_flag_bitsILi8EEENSR_INS5_IJNSA_ILi8EEESF_EEENS5_IJSF_SC_EEEEEEEvNS4_8identityENS4_28SM100_TMA_2SM_LOAD_MULTICASTES19_vS1A_EENS_8epilogue10collective18CollectiveEpilogueINS1D_23Sm100TmaWarpSpecializedILi1ELi1ELi32ELb0ELb0EEEJNS5_IJSG_SG_SF_EEENS5_IJNSR_ISG_SC_EES1J_EEEaSI_aSI_NS1D_6fusion15FusionCallbacksIS1H_NS1L_17LinearCombinationIaiaiLNS_15FloatRoundStyleE2EEES1I_S1K_JEEENS4_5SM1004TMEM4LOAD26SM100_TMEM_LOAD_32dp32b32xENS4_13SM90_TMA_LOADENS10_INS11_ILi2ELi4ELi3EEES14_NSR_INS5_IJS15_SG_EEENS5_IJSG_SC_EEEEEEENS4_39AutoVectorizingCopyWithAssumedAlignmentILi128EEENS4_14SM90_TMA_STOREES20_S22_S22_EEEvvEEEEvNT_6ParamsE --------------------------
	.section	.text._ZN7cutlass13device_kernelINS_4gemm6kernel13GemmUniversalIN4cute5tupleIJiiiiEEENS1_10collective13CollectiveMmaINS1_35MainloopSm100TmaUmmaWarpSpecializedILi18ELi2ELi4ENS5_IJNS4_1CILi4EEENSA_ILi1EEESC_EEEEENS5_IJNSA_ILi128EEENSA_ILi64EEESF_EEEaNS5_IJlSC_lEEEaSI_NS4_8TiledMMAINS4_8MMA_AtomIJNS4_21SM100_MMA_S8_2x1SM_SSIaaiLi128ELi64ELNS4_4UMMA5MajorE0ELSN_0ELNSM_8SaturateE0EEEEEENS4_6LayoutINS5_IJSC_SC_SC_EEENS5_IJNSA_ILi0EEEST_ST_EEEEENS5_IJNS4_10UnderscoreESW_SW_EEEEENS4_18SM100_TMA_2SM_LOADENS4_14ComposedLayoutINS4_7SwizzleILi3ELi4ELi3EEENS4_18smem_ptr_flag_bitsILi8EEENSR_INS5_IJNSA_ILi8EEESF_EEENS5_IJSF_SC_EEEEEEEvNS4_8identityENS4_28SM100_TMA_2SM_LOAD_MULTICASTES19_vS1A_EENS_8epilogue10collective18CollectiveEpilogueINS1D_23Sm100TmaWarpSpecializedILi1ELi1ELi32ELb0ELb0EEEJNS5_IJSG_SG_SF_EEENS5_IJNSR_ISG_SC_EES1J_EEEaSI_aSI_NS1D_6fusion15FusionCallbacksIS1H_NS1L_17LinearCombinationIaiaiLNS_15FloatRoundStyleE2EEES1I_S1K_JEEENS4_5SM1004TMEM4LOAD26SM100_TMEM_LOAD_32dp32b32xENS4_13SM90_TMA_LOADENS10_INS11_ILi2ELi4ELi3EEES14_NSR_INS5_IJS15_SG_EEENS5_IJSG_SC_EEEEEEENS4_39AutoVectorizingCopyWithAssumedAlignmentILi128EEENS4_14SM90_TMA_STOREES20_S22_S22_EEEvvEEEEvNT_6ParamsE,"ax",@progbits
	.align	128
.text._ZN7cutlass13device_kernelINS_4gemm6kernel13GemmUniversalIN4cute5tupleIJiiiiEEENS1_10collective13CollectiveMmaINS1_35MainloopSm100TmaUmmaWarpSpecializedILi18ELi2ELi4ENS5_IJNS4_1CILi4EEENSA_ILi1EEESC_EEEEENS5_IJNSA_ILi128EEENSA_ILi64EEESF_EEEaNS5_IJlSC_lEEEaSI_NS4_8TiledMMAINS4_8MMA_AtomIJNS4_21SM100_MMA_S8_2x1SM_SSIaaiLi128ELi64ELNS4_4UMMA5MajorE0ELSN_0ELNSM_8SaturateE0EEEEEENS4_6LayoutINS5_IJSC_SC_SC_EEENS5_IJNSA_ILi0EEEST_ST_EEEEENS5_IJNS4_10UnderscoreESW_SW_EEEEENS4_18SM100_TMA_2SM_LOADENS4_14ComposedLayoutINS4_7SwizzleILi3ELi4ELi3EEENS4_18smem_ptr_flag_bitsILi8EEENSR_INS5_IJNSA_ILi8EEESF_EEENS5_IJSF_SC_EEEEEEEvNS4_8identityENS4_28SM100_TMA_2SM_LOAD_MULTICASTES19_vS1A_EENS_8epilogue10collective18CollectiveEpilogueINS1D_23Sm100TmaWarpSpecializedILi1ELi1ELi32ELb0ELb0EEEJNS5_IJSG_SG_SF_EEENS5_IJNSR_ISG_SC_EES1J_EEEaSI_aSI_NS1D_6fusion15FusionCallbacksIS1H_NS1L_17LinearCombinationIaiaiLNS_15FloatRoundStyleE2EEES1I_S1K_JEEENS4_5SM1004TMEM4LOAD26SM100_TMEM_LOAD_32dp32b32xENS4_13SM90_TMA_LOADENS10_INS11_ILi2ELi4ELi3EEES14_NSR_INS5_IJS15_SG_EEENS5_IJSG_SC_EEEEEEENS4_39AutoVectorizingCopyWithAssumedAlignmentILi128EEENS4_14SM90_TMA_STOREES20_S22_S22_EEEvvEEEEvNT_6ParamsE:
        .type           _ZN7cutlass13device_kernelINS_4gemm6kernel13GemmUniversalIN4cute5tupleIJiiiiEEENS1_10collective13CollectiveMmaINS1_35MainloopSm100TmaUmmaWarpSpecializedILi18ELi2ELi4ENS5_IJNS4_1CILi4EEENSA_ILi1EEESC_EEEEENS5_IJNSA_ILi128EEENSA_ILi64EEESF_EEEaNS5_IJlSC_lEEEaSI_NS4_8TiledMMAINS4_8MMA_AtomIJNS4_21SM100_MMA_S8_2x1SM_SSIaaiLi128ELi64ELNS4_4UMMA5MajorE0ELSN_0ELNSM_8SaturateE0EEEEEENS4_6LayoutINS5_IJSC_SC_SC_EEENS5_IJNSA_ILi0EEEST_ST_EEEEENS5_IJNS4_10UnderscoreESW_SW_EEEEENS4_18SM100_TMA_2SM_LOADENS4_14ComposedLayoutINS4_7SwizzleILi3ELi4ELi3EEENS4_18smem_ptr_flag_bitsILi8EEENSR_INS5_IJNSA_ILi8EEESF_EEENS5_IJSF_SC_EEEEEEEvNS4_8identityENS4_28SM100_TMA_2SM_LOAD_MULTICASTES19_vS1A_EENS_8epilogue10collective18CollectiveEpilogueINS1D_23Sm100TmaWarpSpecializedILi1ELi1ELi32ELb0ELb0EEEJNS5_IJSG_SG_SF_EEENS5_IJNSR_ISG_SC_EES1J_EEEaSI_aSI_NS1D_6fusion15FusionCallbacksIS1H_NS1L_17LinearCombinationIaiaiLNS_15FloatRoundStyleE2EEES1I_S1K_JEEENS4_5SM1004TMEM4LOAD26SM100_TMEM_LOAD_32dp32b32xENS4_13SM90_TMA_LOADENS10_INS11_ILi2ELi4ELi3EEES14_NSR_INS5_IJS15_SG_EEENS5_IJSG_SC_EEEEEEENS4_39AutoVectorizingCopyWithAssumedAlignmentILi128EEENS4_14SM90_TMA_STOREES20_S22_S22_EEEvvEEEEvNT_6ParamsE,@function
        .size           _ZN7cutlass13device_kernelINS_4gemm6kernel13GemmUniversalIN4cute5tupleIJiiiiEEENS1_10collective13CollectiveMmaINS1_35MainloopSm100TmaUmmaWarpSpecializedILi18ELi2ELi4ENS5_IJNS4_1CILi4EEENSA_ILi1EEESC_EEEEENS5_IJNSA_ILi128EEENSA_ILi64EEESF_EEEaNS5_IJlSC_lEEEaSI_NS4_8TiledMMAINS4_8MMA_AtomIJNS4_21SM100_MMA_S8_2x1SM_SSIaaiLi128ELi64ELNS4_4UMMA5MajorE0ELSN_0ELNSM_8SaturateE0EEEEEENS4_6LayoutINS5_IJSC_SC_SC_EEENS5_IJNSA_ILi0EEEST_ST_EEEEENS5_IJNS4_10UnderscoreESW_SW_EEEEENS4_18SM100_TMA_2SM_LOADENS4_14ComposedLayoutINS4_7SwizzleILi3ELi4ELi3EEENS4_18smem_ptr_flag_bitsILi8EEENSR_INS5_IJNSA_ILi8EEESF_EEENS5_IJSF_SC_EEEEEEEvNS4_8identityENS4_28SM100_TMA_2SM_LOAD_MULTICASTES19_vS1A_EENS_8epilogue10collective18CollectiveEpilogueINS1D_23Sm100TmaWarpSpecializedILi1ELi1ELi32ELb0ELb0EEEJNS5_IJSG_SG_SF_EEENS5_IJNSR_ISG_SC_EES1J_EEEaSI_aSI_NS1D_6fusion15FusionCallbacksIS1H_NS1L_17LinearCombinationIaiaiLNS_15FloatRoundStyleE2EEES1I_S1K_JEEENS4_5SM1004TMEM4LOAD26SM100_TMEM_LOAD_32dp32b32xENS4_13SM90_TMA_LOADENS10_INS11_ILi2ELi4ELi3EEES14_NSR_INS5_IJS15_SG_EEENS5_IJSG_SC_EEEEEEENS4_39AutoVectorizingCopyWithAssumedAlignmentILi128EEENS4_14SM90_TMA_STOREES20_S22_S22_EEEvvEEEEvNT_6ParamsE,(.L_x_192 - _ZN7cutlass13device_kernelINS_4gemm6kernel13GemmUniversalIN4cute5tupleIJiiiiEEENS1_10collective13CollectiveMmaINS1_35MainloopSm100TmaUmmaWarpSpecializedILi18ELi2ELi4ENS5_IJNS4_1CILi4EEENSA_ILi1EEESC_EEEEENS5_IJNSA_ILi128EEENSA_ILi64EEESF_EEEaNS5_IJlSC_lEEEaSI_NS4_8TiledMMAINS4_8MMA_AtomIJNS4_21SM100_MMA_S8_2x1SM_SSIaaiLi128ELi64ELNS4_4UMMA5MajorE0ELSN_0ELNSM_8SaturateE0EEEEEENS4_6LayoutINS5_IJSC_SC_SC_EEENS5_IJNSA_ILi0EEEST_ST_EEEEENS5_IJNS4_10UnderscoreESW_SW_EEEEENS4_18SM100_TMA_2SM_LOADENS4_14ComposedLayoutINS4_7SwizzleILi3ELi4ELi3EEENS4_18smem_ptr_flag_bitsILi8EEENSR_INS5_IJNSA_ILi8EEESF_EEENS5_IJSF_SC_EEEEEEEvNS4_8identityENS4_28SM100_TMA_2SM_LOAD_MULTICASTES19_vS1A_EENS_8epilogue10collective18CollectiveEpilogueINS1D_23Sm100TmaWarpSpecializedILi1ELi1ELi32ELb0ELb0EEEJNS5_IJSG_SG_SF_EEENS5_IJNSR_ISG_SC_EES1J_EEEaSI_aSI_NS1D_6fusion15FusionCallbacksIS1H_NS1L_17LinearCombinationIaiaiLNS_15FloatRoundStyleE2EEES1I_S1K_JEEENS4_5SM1004TMEM4LOAD26SM100_TMEM_LOAD_32dp32b32xENS4_13SM90_TMA_LOADENS10_INS11_ILi2ELi4ELi3EEES14_NSR_INS5_IJS15_SG_EEENS5_IJSG_SC_EEEEEEENS4_39AutoVectorizingCopyWithAssumedAlignmentILi128EEENS4_14SM90_TMA_STOREES20_S22_S22_EEEvvEEEEvNT_6ParamsE)
        .other          _ZN7cutlass13device_kernelINS_4gemm6kernel13GemmUniversalIN4cute5tupleIJiiiiEEENS1_10collective13CollectiveMmaINS1_35MainloopSm100TmaUmmaWarpSpecializedILi18ELi2ELi4ENS5_IJNS4_1CILi4EEENSA_ILi1EEESC_EEEEENS5_IJNSA_ILi128EEENSA_ILi64EEESF_EEEaNS5_IJlSC_lEEEaSI_NS4_8TiledMMAINS4_8MMA_AtomIJNS4_21SM100_MMA_S8_2x1SM_SSIaaiLi128ELi64ELNS4_4UMMA5MajorE0ELSN_0ELNSM_8SaturateE0EEEEEENS4_6LayoutINS5_IJSC_SC_SC_EEENS5_IJNSA_ILi0EEEST_ST_EEEEENS5_IJNS4_10UnderscoreESW_SW_EEEEENS4_18SM100_TMA_2SM_LOADENS4_14ComposedLayoutINS4_7SwizzleILi3ELi4ELi3EEENS4_18smem_ptr_flag_bitsILi8EEENSR_INS5_IJNSA_ILi8EEESF_EEENS5_IJSF_SC_EEEEEEEvNS4_8identityENS4_28SM100_TMA_2SM_LOAD_MULTICASTES19_vS1A_EENS_8epilogue10collective18CollectiveEpilogueINS1D_23Sm100TmaWarpSpecializedILi1ELi1ELi32ELb0ELb0EEEJNS5_IJSG_SG_SF_EEENS5_IJNSR_ISG_SC_EES1J_EEEaSI_aSI_NS1D_6fusion15FusionCallbacksIS1H_NS1L_17LinearCombinationIaiaiLNS_15FloatRoundStyleE2EEES1I_S1K_JEEENS4_5SM1004TMEM4LOAD26SM100_TMEM_LOAD_32dp32b32xENS4_13SM90_TMA_LOADENS10_INS11_ILi2ELi4ELi3EEES14_NSR_INS5_IJS15_SG_EEENS5_IJSG_SC_EEEEEEENS4_39AutoVectorizingCopyWithAssumedAlignmentILi128EEENS4_14SM90_TMA_STOREES20_S22_S22_EEEvvEEEEvNT_6ParamsE,@"STO_CUDA_ENTRY STV_DEFAULT"
_ZN7cutlass13device_kernelINS_4gemm6kernel13GemmUniversalIN4cute5tupleIJiiiiEEENS1_10collective13CollectiveMmaINS1_35MainloopSm100TmaUmmaWarpSpecializedILi18ELi2ELi4ENS5_IJNS4_1CILi4EEENSA_ILi1EEESC_EEEEENS5_IJNSA_ILi128EEENSA_ILi64EEESF_EEEaNS5_IJlSC_lEEEaSI_NS4_8TiledMMAINS4_8MMA_AtomIJNS4_21SM100_MMA_S8_2x1SM_SSIaaiLi128ELi64ELNS4_4UMMA5MajorE0ELSN_0ELNSM_8SaturateE0EEEEEENS4_6LayoutINS5_IJSC_SC_SC_EEENS5_IJNSA_ILi0EEEST_ST_EEEEENS5_IJNS4_10UnderscoreESW_SW_EEEEENS4_18SM100_TMA_2SM_LOADENS4_14ComposedLayoutINS4_7SwizzleILi3ELi4ELi3EEENS4_18smem_ptr_flag_bitsILi8EEENSR_INS5_IJNSA_ILi8EEESF_EEENS5_IJSF_SC_EEEEEEEvNS4_8identityENS4_28SM100_TMA_2SM_LOAD_MULTICASTES19_vS1A_EENS_8epilogue10collective18CollectiveEpilogueINS1D_23Sm100TmaWarpSpecializedILi1ELi1ELi32ELb0ELb0EEEJNS5_IJSG_SG_SF_EEENS5_IJNSR_ISG_SC_EES1J_EEEaSI_aSI_NS1D_6fusion15FusionCallbacksIS1H_NS1L_17LinearCombinationIaiaiLNS_15FloatRoundStyleE2EEES1I_S1K_JEEENS4_5SM1004TMEM4LOAD26SM100_TMEM_LOAD_32dp32b32xENS4_13SM90_TMA_LOADENS10_INS11_ILi2ELi4ELi3EEES14_NSR_INS5_IJS15_SG_EEENS5_IJSG_SC_EEEEEEENS4_39AutoVectorizingCopyWithAssumedAlignmentILi128EEENS4_14SM90_TMA_STOREES20_S22_S22_EEEvvEEEEvNT_6ParamsE:
[----:B------:R-:W1:Y:S01]  /*0000*/  LDC R1, c[0x0][0x37c] ;  /* 0x0000df00ff017b82 */ /* 0x000e620000000800 */
[----:B------:R-:W2:Y:S01]  /*0010*/  S2R R78, SR_TID.X ;  /* 0x00000000004e7919 */ /* 0x000ea20000002100 */
[----:B------:R-:W3:Y:S06]  /*0020*/  LDCU.64 UR8, c[0x0][0x890] ;  /* 0x00011200ff0877ac */ /* 0x000eec0008000a00 */
[----:B------:R-:W4:Y:S01]  /*0030*/  S2UR UR55, SR_CgaCtaId ;  /* 0x00000000003779c3 */ /* 0x000f220000008800 */
[----:B------:R-:W-:Y:S02]  /*0040*/  PRMT R81, RZ, 0x7610, R81 ;  /* 0x00007610ff517816 */ /* 0x000fe40000000051 */
[----:B------:R-:W-:Y:S01]  /*0050*/  ELECT P1, URZ, PT ;  /* 0x0000000000ff782f */ /* 0x000fe20003820000 */
[----:B---3--:R-:W-:-:S04]  /*0060*/  UISETP.NE.U32.AND UP0, UPT, UR8, URZ, UPT ;  /* 0x000000ff0800728c */ /* 0x008fc8000bf05070 */
[----:B------:R-:W-:Y:S02]  /*0070*/  UISETP.NE.AND.EX UP0, UPT, UR9, URZ, UPT, UP0 ;  /* 0x000000ff0900728c */ /* 0x000fe4000bf05300 */
[----:B----4-:R-:W-:Y:S02]  /*0080*/  ULOP3.LUT UR47, UR55, 0x1, URZ, 0xc0, !UPT ;  /* 0x00000001372f7892 */ /* 0x010fe4000f8ec0ff */
[----:B------:R-:W-:Y:S01]  /*0090*/  ULOP3.LUT UR48, UR55, 0x1, URZ, 0x3c, !UPT ;  /* 0x0000000137307892 */ /* 0x000fe2000f8e3cff */
[----:B--2---:R-:W-:-:S05]  /*00a0*/  SHF.R.U32.HI R82, RZ, 0x5, R78 ;  /* 0x00000005ff527819 */ /* 0x004fca000001164e */
[----:B------:R-:W2:Y:S02]  /*00b0*/  SHFL.IDX PT, R0, R82, RZ, 0x1f ;  /* 0x00001fff52007589 */ /* 0x000ea400000e0000 */
[----:B--2---:R-:W-:Y:S01]  /*00c0*/  R2UR UR20, R0 ;  /* 0x00000000001472ca */ /* 0x004fe200000e0000 */
[----:B-1----:R-:W-:-:S14]  /*00d0*/  BRA.U UP0, `(.L_x_0) ;  /* 0x0000000100307547 */ /* 0x002fdc000b800000 */
[----:B------:R-:W1:Y:S02]  /*00e0*/  LDCU.64 UR4, c[0x0][0x888] ;  /* 0x00011100ff0477ac */ /* 0x000e640008000a00 */
[----:B-1----:R-:W-:-:S04]  /*00f0*/  UISETP.NE.U32.AND UP0, UPT, UR4, URZ, UPT ;  /* 0x000000ff0400728c */ /* 0x002fc8000bf05070 */
[----:B------:R-:W-:-:S09]  /*0100*/  UISETP.NE.AND.EX UP0, UPT, UR5, URZ, UPT, UP0 ;  /* 0x000000ff0500728c */ /* 0x000fd2000bf05300 */
[----:B------:R-:W-:Y:S05]  /*0110*/  BRA.U !UP0, `(.L_x_1) ;  /* 0x0000000108147547 */ /* 0x000fea000b800000 */
[----:B------:R-:W1:Y:S01]  /*0120*/  LDC.64 R40, c[0x0][0x888] ;  /* 0x00022200ff287b82 */ /* 0x000e620000000a00 */
[----:B------:R-:W1:Y:S02]  /*0130*/  LDCU.64 UR4, c[0x0][0x358] ;  /* 0x00006b00ff0477ac */ /* 0x000e640008000a00 */
[----:B-1----:R1:W5:Y:S01]  /*0140*/  LDG.E R40, desc[UR4][R40.64] ;  /* 0x0000000428287981 */ /* 0x002362000c1e1900 */
[----:B------:R-:W-:Y:S01]  /*0150*/  HFMA2 R81, -RZ, RZ, 0, 5.9604644775390625e-08 ;  /* 0x00000001ff517431 */ /* 0x000fe200000001ff */
[----:B------:R-:W-:Y:S05]  /*0160*/  BRA `(.L_x_0) ;  /* 0x00000000000c7947 */ /* 0x000fea0003800000 */
.L_x_1:
[----:B------:R-:W1:Y:S01]  /*0170*/  LDCU UR4, c[0x0][0x880] ;  /* 0x00011000ff0477ac */ /* 0x000e620008000800 */
[----:B------:R-:W-:Y:S01]  /*0180*/  HFMA2 R81, -RZ, RZ, 0, 5.9604644775390625e-08 ;  /* 0x00000001ff517431 */ /* 0x000fe200000001ff */
[----:B-1----:R-:W-:-:S07]  /*0190*/  MOV R40, UR4 ;  /* 0x0000000400287c02 */ /* 0x002fce0008000f00 */
.L_x_0:
[----:B------:R-:W2:Y:S02]  /*01a0*/  LDCU.64 UR4, c[0x0][0x8b0] ;  /* 0x00011600ff0477ac */ /* 0x000ea40008000a00 */
[----:B--2---:R-:W-:-:S04]  /*01b0*/  UISETP.NE.U32.AND UP0, UPT, UR4, URZ, UPT ;  /* 0x000000ff0400728c */ /* 0x004fc8000bf05070 */
[----:B------:R-:W-:-:S09]  /*01c0*/  UISETP.NE.AND.EX UP0, UPT, UR5, URZ, UPT, UP0 ;  /* 0x000000ff0500728c */ /* 0x000fd2000bf05300 */
[----:B------:R-:W-:Y:S05]  /*01d0*/  BRA.U UP0, `(.L_x_2) ;  /* 0x0000000100287547 */ /* 0x000fea000b800000 */
[----:B------:R-:W2:Y:S02]  /*01e0*/  LDCU.64 UR4, c[0x0][0x8a8] ;  /* 0x00011500ff0477ac */ /* 0x000ea40008000a00 */
[----:B--2---:R-:W-:-:S04]  /*01f0*/  UISETP.NE.U32.AND UP0, UPT, UR4, URZ, UPT ;  /* 0x000000ff0400728c */ /* 0x004fc8000bf05070 */
[----:B------:R-:W-:-:S09]  /*0200*/  UISETP.NE.AND.EX UP0, UPT, UR5, URZ, UPT, UP0 ;  /* 0x000000ff0500728c */ /* 0x000fd2000bf05300 */
[----:B------:R-:W-:Y:S05]  /*0210*/  BRA.U !UP0, `(.L_x_3) ;  /* 0x0000000108107547 */ /* 0x000fea000b800000 */
[----:B------:R-:W2:Y:S01]  /*0220*/  LDC.64 R38, c[0x0][0x8a8] ;  /* 0x00022a00ff267b82 */ /* 0x000ea20000000a00 */
[----:B------:R-:W2:Y:S02]  /*0230*/  LDCU.64 UR4, c[0x0][0x358] ;  /* 0x00006b00ff0477ac */ /* 0x000ea40008000a00 */
[----:B--2---:R2:W5:Y:S01]  /*0240*/  LDG.E R38, desc[UR4][R38.64] ;  /* 0x0000000426267981 */ /* 0x004562000c1e1900 */
[----:B------:R-:W-:Y:S05]  /*0250*/  BRA `(.L_x_2) ;  /* 0x0000000000087947 */ /* 0x000fea0003800000 */
.L_x_3:
[----:B------:R-:W2:Y:S02]  /*0260*/  LDCU UR4, c[0x0][0x8a0] ;  /* 0x00011400ff0477ac */ /* 0x000ea40008000800 */
[----:B--2---:R-:W-:Y:S02]  /*0270*/  MOV R38, UR4 ;  /* 0x0000000400267c02 */ /* 0x004fe40008000f00 */
.L_x_2:
[----:B------:R-:W-:Y:S01]  /*0280*/  IMAD.U32 R0, RZ, RZ, UR20 ;  /* 0x00000014ff007e24 */ /* 0x000fe2000f8e00ff */
[----:B------:R-:W-:Y:S04]  /*0290*/  BSSY.RECONVERGENT B0, `(.L_x_4) ;  /* 0x000000c000007945 */ /* 0x000fe80003800200 */
[C---:B------:R-:W-:Y:S02]  /*02a0*/  ISETP.NE.OR P2, PT, R0.reuse, 0x1, !P1 ;  /* 0x000000010000780c */ /* 0x040fe40004f45670 */
[----:B------:R-:W-:-:S11]  /*02b0*/  ISETP.NE.OR P0, PT, R0, 0x3, !P1 ;  /* 0x000000030000780c */ /* 0x000fd60004f05670 */
[----:B------:R-:W-:Y:S05]  /*02c0*/  @P2 BRA `(.L_x_5) ;  /* 0x0000000000202947 */ /* 0x000fea0003800000 */
[----:B------:R-:W3:Y:S02]  /*02d0*/  LDCU.64 UR4, c[0x0][0x348] ;  /* 0x00006900ff0477ac */ /* 0x000ee40008000a00 */
[----:B---3--:R-:W-:Y:S02]  /*02e0*/  UIADD3 UR6, UP1, UPT, UR4, 0x80, URZ ;  /* 0x0000008004067890 */ /* 0x008fe4000ff3e0ff */
[----:B------:R-:W-:Y:S02]  /*02f0*/  UIADD3 UR4, UP0, UPT, UR4, 0x180, URZ ;  /* 0x0000018004047890 */ /* 0x000fe4000ff1e0ff */
[----:B------:R-:W-:Y:S02]  /*0300*/  UIADD3.X UR7, UPT, UPT, URZ, UR5, URZ, UP1, !UPT ;  /* 0x00000005ff077290 */ /* 0x000fe40008ffe4ff */
[----:B------:R-:W-:-:S07]  /*0310*/  UIADD3.X UR5, UPT, UPT, URZ, UR5, URZ, UP0, !UPT ;  /* 0x00000005ff057290 */ /* 0x000fce00087fe4ff */
[----:B------:R3:W-:Y:S02]  /*0320*/  UTMACCTL.PF [UR6] ;  /* 0x00000000060079b9 */ /* 0x0007e40008040000 */
[----:B------:R3:W-:Y:S02]  /*0330*/  UTMACCTL.PF [UR4] ;  /* 0x00000000040079b9 */ /* 0x0007e40008040000 */
[----:B---3--:R-:W-:Y:S01]  /*0340*/  NOP ;  /* 0x0000000000007918 */ /* 0x008fe20000000000 */
.L_x_5:
[----:B------:R-:W-:Y:S05]  /*0350*/  BSYNC.RECONVERGENT B0 ;  /* 0x0000000000007941 */ /* 0x000fea0003800200 */
.L_x_4:
[----:B------:R-:W-:Y:S04]  /*0360*/  BSSY.RECONVERGENT B0, `(.L_x_6) ;  /* 0x000000a000007945 */ /* 0x000fe80003800200 */
        /* <DEDUP_REMOVED lines=9> */
.L_x_7:
[----:B------:R-:W-:Y:S05]  /*0400*/  BSYNC.RECONVERGENT B0 ;  /* 0x0000000000007941 */ /* 0x000fea0003800200 */
.L_x_6:
[----:B------:R-:W3:Y:S01]  /*0410*/  LDCU.64 UR4, c[0x0][0x888] ;  /* 0x00011100ff0477ac */ /* 0x000ee20008000a00 */
[----:B------:R-:W-:Y:S02]  /*0420*/  UISETP.EQ.U32.AND UP2, UPT, UR8, URZ, UPT ;  /* 0x000000ff0800728c */ /* 0x000fe4000bf42070 */
[----:B------:R-:W-:Y:S02]  /*0430*/  UPLOP3.LUT UP4, UPT, UPT, UPT, UPT, 0x80, 0x8 ;  /* 0x000000000008789c */ /* 0x000fe40003f8f070 */
[----:B---3--:R-:W-:-:S04]  /*0440*/  UISETP.NE.U32.AND UP0, UPT, UR4, URZ, UPT ;  /* 0x000000ff0400728c */ /* 0x008fc8000bf05070 */
[----:B------:R-:W-:-:S04]  /*0450*/  UISETP.NE.AND.EX UP1, UPT, UR5, URZ, UPT, UP0 ;  /* 0x000000ff0500728c */ /* 0x000fc8000bf25300 */
[----:B------:R-:W-:-:S04]  /*0460*/  UISETP.EQ.OR.EX UP3, UPT, UR9, URZ, !UP1, UP2 ;  /* 0x000000ff0900728c */ /* 0x000fc8000cf62720 */
[----:B------:R-:W-:-:S05]  /*0470*/  UP2UR UR61, UPR, URZ, 0x8 ;  /* 0x00000008ff3d7883 */ /* 0x000fca0008000000 */
[----:B------:R-:W-:Y:S07]  /*0480*/  BRA.U !UP3, `(.L_x_8) ;  /* 0x000000010b207547 */ /* 0x000fee000b800000 */
[----:B-----5:R-:W-:Y:S01]  /*0490*/  R2UR UR5, R40 ;  /* 0x00000000280572ca */ /* 0x020fe200000e0000 */
[----:B------:R-:W-:Y:S02]  /*04a0*/  UISETP.NE.U32.AND UP2, UPT, UR8, URZ, UPT ;  /* 0x000000ff0800728c */ /* 0x000fe4000bf45070 */
[----:B------:R-:W-:Y:S02]  /*04b0*/  USEL UR4, URZ, 0xffffffff, UP1 ;  /* 0xffffffffff047887 */ /* 0x000fe40008800000 */
[----:B------:R-:W-:-:S08]  /*04c0*/  UISETP.NE.AND.EX UP2, UPT, UR9, URZ, UPT, UP2 ;  /* 0x000000ff0900728c */ /* 0x000fd0000bf45320 */
[----:B------:R-:W-:-:S04]  /*04d0*/  UISETP.NE.AND UP0, UPT, UR5, URZ, UPT ;  /* 0x000000ff0500728c */ /* 0x000fc8000bf05270 */
[----:B------:R-:W-:-:S04]  /*04e0*/  @!UP2 USEL UR4, URZ, 0xffffffff, UP0 ;  /* 0xffffffffff04a887 */ /* 0x000fc80008000000 */
[----:B------:R-:W-:-:S04]  /*04f0*/  ULOP3.LUT UR4, UR4, 0x1, URZ, 0xc0, !UPT ;  /* 0x0000000104047892 */ /* 0x000fc8000f8ec0ff */
[----:B------:R-:W-:-:S11]  /*0500*/  UISETP.NE.U32.AND UP4, UPT, UR4, 0x1, UPT ;  /* 0x000000010400788c */ /* 0x000fd6000bf85070 */
.L_x_8:
[----:B------:R-:W3:Y:S01]  /*0510*/  SHFL.IDX PT, R0, R82, RZ, 0x1f ;  /* 0x00001fff52007589 */ /* 0x000ee200000e0000 */
[----:B------:R-:W-:-:S04]  /*0520*/  UISETP.NE.AND UP0, UPT, UR20, 0x2, UPT ;  /* 0x000000021400788c */ /* 0x000fc8000bf05270 */
[----:B------:R-:W-:Y:S02]  /*0530*/  UISETP.EQ.AND UP2, UPT, UR47, URZ, !UP0 ;  /* 0x000000ff2f00728c */ /* 0x000fe4000c742270 */
[----:B------:R-:W-:-:S04]  /*0540*/  USEL UR37, URZ, 0x1, UP0 ;  /* 0x00000001ff257887 */ /* 0x000fc80008000000 */
[----:B------:R-:W-:Y:S02]  /*0550*/  PLOP3.LUT P3, PT, P1, PT, UP2, 0x80, 0x8 ;  /* 0x000000000008781c */ /* 0x000fe40000f6f028 */
[----:B---3--:R-:W-:-:S13]  /*0560*/  ISETP.NE.AND P0, PT, R0, RZ, PT ;  /* 0x000000ff0000720c */ /* 0x008fda0003f05270 */
[----:B------:R-:W-:Y:S05]  /*0570*/  @P0 BRA `(.L_x_9) ;  /* 0x0000000000d00947 */ /* 0x000fea0003800000 */
[----:B------:R-:W-:Y:S01]  /*0580*/  ELECT P0, URZ, PT ;  /* 0x0000000000ff782f */ /* 0x000fe20003800000 */
[----:B------:R-:W-:-:S12]  /*0590*/  BSSY.RECONVERGENT B0, `(.L_x_9) ;  /* 0x0000032000007945 */ /* 0x000fd80003800200 */
[----:B------:R-:W-:Y:S05]  /*05a0*/  @!P0 BRA `(.L_x_10) ;  /* 0x0000000000c08947 */ /* 0x000fea0003800000 */
[----:B------:R-:W-:Y:S01]  /*05b0*/  UMOV UR4, 0x400 ;  /* 0x0000040000047882 */ /* 0x000fe20000000000 */
[----:B------:R-:W-:Y:S01]  /*05c0*/  UMOV UR8, 0x1 ;  /* 0x0000000100087882 */ /* 0x000fe20000000000 */
[----:B------:R-:W-:Y:S01]  /*05d0*/  UMOV UR6, 0x2 ;  /* 0x0000000200067882 */ /* 0x000fe20000000000 */
[----:B------:R-:W-:Y:S02]  /*05e0*/  ULEA UR4, UR55, UR4, 0x18 ;  /* 0x0000000437047291 */ /* 0x000fe4000f8ec0ff */
[----:B------:R-:W-:-:S04]  /*05f0*/  UIADD3 UR8, UPT, UPT, -UR8, 0x100000, URZ ;  /* 0x0010000008087890 */ /* 0x000fc8000fffe1ff */
[----:B------:R-:W-:Y:S02]  /*0600*/  USHF.L.U32 UR9, UR8, 0xb, URZ ;  /* 0x0000000b08097899 */ /* 0x000fe400080006ff */
[----:B------:R-:W-:Y:S02]  /*0610*/  USHF.L.U32 UR8, UR8, 0x1, URZ ;  /* 0x0000000108087899 */ /* 0x000fe400080006ff */
[----:B------:R-:W-:-:S04]  /*0620*/  UIADD3 UR6, UPT, UPT, -UR6, 0x100000, URZ ;  /* 0x0010000006067890 */ /* 0x000fc8000fffe1ff */
[----:B------:R-:W-:Y:S02]  /*0630*/  USHF.L.U32 UR7, UR6, 0xb, URZ ;  /* 0x0000000b06077899 */ /* 0x000fe400080006ff */
[----:B------:R-:W-:Y:S01]  /*0640*/  USHF.L.U32 UR6, UR6, 0x1, URZ ;  /* 0x0000000106067899 */ /* 0x000fe200080006ff */
[----:B------:R-:W3:Y:S03]  /*0650*/  FENCE.VIEW.ASYNC.S ;  /* 0x00000000000073c6 */ /* 0x000ee60000000000 */
[----:B---3--:R3:W4:Y:S08]  /*0660*/  SYNCS.EXCH.64 URZ, [UR4], UR8 ;  /* 0x0000000804ff75b2 */ /* 0x0087300008000100 */
[----:B------:R3:W1:Y:S01]  /*0670*/  SYNCS.EXCH.64 URZ, [UR4+0x90], UR6 ;  /* 0x0000900604ff75b2 */ /* 0x0006620008000100 */
        /* <DEDUP_REMOVED lines=33> */
[----:B------:R3:W1:Y:S02]  /*0890*/  SYNCS.EXCH.64 URZ, [UR4+0x118], UR6 ;  /* 0x0001180604ff75b2 */ /* 0x0006640008000100 */
[----:B---34-:R-:W-:Y:S01]  /*08a0*/  NOP ;  /* 0x0000000000007918 */ /* 0x018fe20000000000 */
.L_x_10:
[----:B------:R-:W-:Y:S05]  /*08b0*/  BSYNC.RECONVERGENT B0 ;  /* 0x0000000000007941 */ /* 0x000fea0003800200 */
.L_x_9:
[----:B------:R-:W3:Y:S01]  /*08c0*/  SHFL.IDX PT, R0, R82, RZ, 0x1f ;  /* 0x00001fff52007589 */ /* 0x000ee200000e0000 */
[----:B------:R-:W-:Y:S01]  /*08d0*/  NOP ;  /* 0x0000000000007918 */ /* 0x000fe20000000000 */
[----:B---3--:R-:W-:-:S13]  /*08e0*/  ISETP.NE.AND P0, PT, R0, 0x1, PT ;  /* 0x000000010000780c */ /* 0x008fda0003f05270 */
[----:B------:R-:W-:Y:S05]  /*08f0*/  @P0 BRA `(.L_x_11) ;  /* 0x00000000003c0947 */ /* 0x000fea0003800000 */
        /* <DEDUP_REMOVED lines=10> */
[----:B------:R-:W-:Y:S01]  /*09a0*/  ELECT P0, URZ, PT ;  /* 0x0000000000ff782f */ /* 0x000fe20003800000 */
[----:B------:R-:W3:Y:S02]  /*09b0*/  FENCE.VIEW.ASYNC.S ;  /* 0x00000000000073c6 */ /* 0x000ee40000000000 */
[----:B---3--:R3:W4:Y:S08]  /*09c0*/  SYNCS.EXCH.64 URZ, [UR4+0x120], UR8 ;  /* 0x0001200804ff75b2 */ /* 0x0087300008000100 */
[----:B------:R3:W1:Y:S01]  /*09d0*/  SYNCS.EXCH.64 URZ, [UR4+0x128], UR6 ;  /* 0x0001280604ff75b2 */ /* 0x0006620008000100 */
[----:B------:R-:W-:Y:S01]  /*09e0*/  NOP ;  /* 0x0000000000007918 */ /* 0x000fe20000000000 */
.L_x_11:
[----:B------:R-:W2:Y:S01]  /*09f0*/  SHFL.IDX PT, R0, R82, RZ, 0x1f ;  /* 0x00001fff52007589 */ /* 0x000ea200000e0000 */
[----:B------:R-:W-:Y:S01]  /*0a00*/  NOP ;  /* 0x0000000000007918 */ /* 0x000fe20000000000 */
[----:B--2---:R-:W-:-:S13]  /*0a10*/  ISETP.NE.AND P0, PT, R0, 0x3, PT ;  /* 0x000000030000780c */ /* 0x004fda0003f05270 */
[----:B------:R-:W-:Y:S05]  /*0a20*/  @P0 BRA `(.L_x_12) ;  /* 0x00000000002c0947 */ /* 0x000fea0003800000 */
[----:B---3--:R-:W-:Y:S01]  /*0a30*/  UMOV UR6, 0x400 ;  /* 0x0000040000067882 */ /* 0x008fe20000000000 */
[----:B------:R-:W-:Y:S01]  /*0a40*/  UMOV UR4, 0x20 ;  /* 0x0000002000047882 */ /* 0x000fe20000000000 */
[----:B------:R-:W-:Y:S02]  /*0a50*/  ULEA UR6, UR55, UR6, 0x18 ;  /* 0x0000000637067291 */ /* 0x000fe4000f8ec0ff */
[----:B------:R-:W-:-:S04]  /*0a60*/  UIADD3 UR4, UPT, UPT, -UR4, 0x100000, URZ ;  /* 0x0010000004047890 */ /* 0x000fc8000fffe1ff */
[----:B------:R-:W-:Y:S02]  /*0a70*/  USHF.L.U32 UR5, UR4, 0xb, URZ ;  /* 0x0000000b04057899 */ /* 0x000fe400080006ff */
[----:B------:R-:W-:Y:S01]  /*0a80*/  USHF.L.U32 UR4, UR4, 0x1, URZ ;  /* 0x0000000104047899 */ /* 0x000fe200080006ff */
[----:B------:R-:W-:Y:S01]  /*0a90*/  ELECT P0, URZ, PT ;  /* 0x0000000000ff782f */ /* 0x000fe20003800000 */
[----:B------:R-:W2:Y:S10]  /*0aa0*/  FENCE.VIEW.ASYNC.S ;  /* 0x00000000000073c6 */ /* 0x000eb40000000000 */
[----:B--2---:R2:W3:Y:S01]  /*0ab0*/  SYNCS.EXCH.64 URZ, [UR6+0x130], UR4 ;  /* 0x0001300406ff75b2 */ /* 0x0044e20008000100 */
[----:B------:R2:W1:Y:S01]  /*0ac0*/  SYNCS.EXCH.64 URZ, [UR6+0x138], UR4 ;  /* 0x0001380406ff75b2 */ /* 0x0004620008000100 */
[----:B------:R-:W-:Y:S01]  /*0ad0*/  NOP ;  /* 0x0000000000007918 */ /* 0x000fe20000000000 */
.L_x_12:
[----:B------:R-:W4:Y:S01]  /*0ae0*/  SHFL.IDX PT, R0, R82, RZ, 0x1f ;  /* 0x00001fff52007589 */ /* 0x000f2200000e0000 */
[----:B------:R-:W-:Y:S01]  /*0af0*/  NOP ;  /* 0x0000000000007918 */ /* 0x000fe20000000000 */
[----:B----4-:R-:W-:-:S13]  /*0b00*/  ISETP.NE.AND P0, PT, R0, 0x4, PT ;  /* 0x000000040000780c */ /* 0x010fda0003f05270 */
[----:B------:R-:W-:Y:S05]  /*0b10*/  @P0 BRA `(.L_x_13) ;  /* 0x0000000000480947 */ /* 0x000fea0003800000 */
[----:B--23--:R-:W-:Y:S01]  /*0b20*/  UMOV UR4, 0x3a0 ;  /* 0x000003a000047882 */ /* 0x00cfe20000000000 */
[----:B------:R-:W-:Y:S01]  /*0b30*/  UMOV UR6, 0x400 ;  /* 0x0000040000067882 */ /* 0x000fe20000000000 */
[----:B------:R-:W-:Y:S01]  /*0b40*/  USEL UR4, UR4, 0x320, UP4 ;  /* 0x0000032004047887 */ /* 0x000fe2000a000000 */
        /* <DEDUP_REMOVED lines=9> */
[----:B------:R-:W2:Y:S02]  /*0be0*/  FENCE.VIEW.ASYNC.S ;  /* 0x00000000000073c6 */ /* 0x000ea40000000000 */
[----:B--2---:R4:W2:Y:S08]  /*0bf0*/  SYNCS.EXCH.64 URZ, [UR6+0x140], UR8 ;  /* 0x0001400806ff75b2 */ /* 0x0048b00008000100 */
[----:B------:R4:W3:Y:S01]  /*0c00*/  SYNCS.EXCH.64 URZ, [UR6+0x150], UR4 ;  /* 0x0001500406ff75b2 */ /* 0x0008e20008000100 */
[----:B------:R4:W1:Y:S01]  /*0c10*/  SYNCS.EXCH.64 URZ, [UR6+0x148], UR8 ;  /* 0x0001480806ff75b2 */ /* 0x0008620008000100 */
[----:B------:R4:W1:Y:S02]  /*0c20*/  SYNCS.EXCH.64 URZ, [UR6+0x158], UR4 ;  /* 0x0001580406ff75b2 */ /* 0x0008640008000100 */
[----:B----4-:R-:W-:Y:S01]  /*0c30*/  NOP ;  /* 0x0000000000007918 */ /* 0x010fe20000000000 */
.L_x_13:
[----:B------:R-:W4:Y:S01]  /*0c40*/  SHFL.IDX PT, R0, R82, RZ, 0x1f ;  /* 0x00001fff52007589 */ /* 0x000f2200000e0000 */
[----:B------:R-:W-:Y:S01]  /*0c50*/  NOP ;  /* 0x0000000000007918 */ /* 0x000fe20000000000 */
[----:B----4-:R-:W-:-:S13]  /*0c60*/  ISETP.NE.AND P0, PT, R0, 0x5, PT ;  /* 0x000000050000780c */ /* 0x010fda0003f05270 */
[----:B------:R-:W-:Y:S05]  /*0c70*/  @P0 BRA `(.L_x_14) ;  /* 0x0000000000540947 */ /* 0x000fea0003800000 */
[----:B--23--:R-:W-:Y:S01]  /*0c80*/  UMOV UR4, 0x400 ;  /* 0x0000040000047882 */ /* 0x00cfe20000000000 */
        /* <DEDUP_REMOVED lines=14> */
[----:B------:R4:W1:Y:S01]  /*0d70*/  SYNCS.EXCH.64 URZ, [UR4+0x188], UR8 ;  /* 0x0001880804ff75b2 */ /* 0x0008620008000100 */
[----:B------:R4:W1:Y:S01]  /*0d80*/  SYNCS.EXCH.64 URZ, [UR4+0x170], UR6 ;  /* 0x0001700604ff75b2 */ /* 0x0008620008000100 */
[----:B------:R4:W1:Y:S01]  /*0d90*/  SYNCS.EXCH.64 URZ, [UR4+0x190], UR8 ;  /* 0x0001900804ff75b2 */ /* 0x0008620008000100 */
[----:B------:R4:W1:Y:S01]  /*0da0*/  SYNCS.EXCH.64 URZ, [UR4+0x178], UR6 ;  /* 0x0001780604ff75b2 */ /* 0x0008620008000100 */
[----:B------:R4:W1:Y:S02]  /*0db0*/  SYNCS.EXCH.64 URZ, [UR4+0x198], UR8 ;  /* 0x0001980804ff75b2 */ /* 0x0008640008000100 */
[----:B----4-:R-:W-:Y:S01]  /*0dc0*/  NOP ;  /* 0x0000000000007918 */ /* 0x010fe20000000000 */
.L_x_14:
[----:B------:R-:W4:Y:S01]  /*0dd0*/  SHFL.IDX PT, R0, R82, RZ, 0x1f ;  /* 0x00001fff52007589 */ /* 0x000f2200000e0000 */
[----:B------:R-:W-:Y:S01]  /*0de0*/  ISETP.NE.OR P1, PT, RZ, UR20, !P1 ;  /* 0x00000014ff007c0c */ /* 0x000fe2000cf25670 */
[----:B------:R-:W-:Y:S01]  /*0df0*/  NOP ;  /* 0x0000000000007918 */ /* 0x000fe20000000000 */
[----:B----4-:R-:W-:-:S13]  /*0e00*/  ISETP.NE.AND P0, PT, R0, 0x3, PT ;  /* 0x000000030000780c */ /* 0x010fda0003f05270 */
[----:B------:R-:W-:Y:S05]  /*0e10*/  @P0 BRA `(.L_x_15) ;  /* 0x0000000000340947 */ /* 0x000fea0003800000 */
[----:B--23--:R-:W-:Y:S01]  /*0e20*/  UMOV UR4, 0x400 ;  /* 0x0000040000047882 */ /* 0x00cfe20000000000 */
[----:B------:R-:W-:Y:S01]  /*0e30*/  UMOV UR6, 0x20 ;  /* 0x0000002000067882 */ /* 0x000fe20000000000 */
[----:B------:R-:W-:Y:S02]  /*0e40*/  ULEA UR4, UR55, UR4, 0x18 ;  /* 0x0000000437047291 */ /* 0x000fe4000f8ec0ff */
[----:B------:R-:W-:-:S04]  /*0e50*/  UIADD3 UR6, UPT, UPT, -UR6, 0x100000, URZ ;  /* 0x0010000006067890 */ /* 0x000fc8000fffe1ff */
[----:B------:R-:W-:Y:S02]  /*0e60*/  USHF.L.U32 UR7, UR6, 0xb, URZ ;  /* 0x0000000b06077899 */ /* 0x000fe400080006ff */
[----:B------:R-:W-:Y:S01]  /*0e70*/  USHF.L.U32 UR6, UR6, 0x1, URZ ;  /* 0x0000000106067899 */ /* 0x000fe200080006ff */
[----:B------:R-:W-:Y:S01]  /*0e80*/  ELECT P0, URZ, PT ;  /* 0x0000000000ff782f */ /* 0x000fe20003800000 */
[----:B------:R-:W2:Y:S10]  /*0e90*/  FENCE.VIEW.ASYNC.S ;  /* 0x00000000000073c6 */ /* 0x000eb40000000000 */
[----:B--2---:R4:W2:Y:S01]  /*0ea0*/  SYNCS.EXCH.64 URZ, [UR4+0x1a0], UR6 ;  /* 0x0001a00604ff75b2 */ /* 0x0048a20008000100 */
[----:B------:R4:W3:Y:S01]  /*0eb0*/  SYNCS.EXCH.64 URZ, [UR4+0x1b0], UR6 ;  /* 0x0001b00604ff75b2 */ /* 0x0008e20008000100 */
[----:B------:R4:W1:Y:S01]  /*0ec0*/  SYNCS.EXCH.64 URZ, [UR4+0x1a8], UR6 ;  /* 0x0001a80604ff75b2 */ /* 0x0008620008000100 */
[----:B------:R4:W1:Y:S02]  /*0ed0*/  SYNCS.EXCH.64 URZ, [UR4+0x1b8], UR6 ;  /* 0x0001b80604ff75b2 */ /* 0x0008640008000100 */
[----:B----4-:R-:W-:Y:S01]  /*0ee0*/  NOP ;  /* 0x0000000000007918 */ /* 0x010fe20000000000 */
.L_x_15:
[----:B------:R-:W-:Y:S01]  /*0ef0*/  VOTEU.ALL UP0, P1 ;  /* 0x0000000000ff7886 */ /* 0x000fe20000800000 */
[----:B--23--:R-:W-:Y:S01]  /*0f00*/  UMOV UR4, 0x20 ;  /* 0x0000002000047882 */ /* 0x00cfe20000000000 */
[----:B------:R-:W2:Y:S01]  /*0f10*/  LDCU UR7, c[0x0][0x36c] ;  /* 0x00006d80ff0777ac */ /* 0x000ea20008000800 */
[----:B------:R-:W-:Y:S01]  /*0f20*/  NOP ;  /* 0x0000000000007918 */ /* 0x000fe20000000000 */
[----:B------:R-:W-:Y:S01]  /*0f30*/  LOP3.LUT R0, R78, 0x1f, RZ, 0xc0, !PT ;  /* 0x0000001f4e007812 */ /* 0x000fe200078ec0ff */
[----:B------:R-:W-:Y:S01]  /*0f40*/  @!UP0 UMOV UR6, 0x400 ;  /* 0x0000040000068882 */ /* 0x000fe20000000000 */
[----:B------:R-:W-:-:S04]  /*0f50*/  @!UP0 UIADD3 UR4, UPT, UPT, -UR4, 0x100000, URZ ;  /* 0x0010000004048890 */ /* 0x000fc8000fffe1ff */
[----:B------:R-:W-:Y:S02]  /*0f60*/  @!UP0 USHF.L.U32 UR5, UR4, 0xb, URZ ;  /* 0x0000000b04058899 */ /* 0x000fe400080006ff */
[----:B------:R-:W-:Y:S02]  /*0f70*/  @!UP0 USHF.L.U32 UR4, UR4, 0x1, URZ ;  /* 0x0000000104048899 */ /* 0x000fe400080006ff */
[----:B------:R-:W-:Y:S01]  /*0f80*/  @!UP0 ULEA UR6, UR55, UR6, 0x18 ;  /* 0x0000000637068291 */ /* 0x000fe2000f8ec0ff */
[----:B------:R-:W-:Y:S01]  /*0f90*/  VOTEU.ALL UP0, P1 ;  /* 0x0000000000ff7886 */ /* 0x000fe20000800000 */
[----:B------:R-:W-:Y:S02]  /*0fa0*/  UISETP.NE.AND UP5, UPT, UR20, URZ, UPT ;  /* 0x000000ff1400728c */ /* 0x000fe4000bfa5270 */
[----:B--2---:R-:W-:Y:S01]  /*0fb0*/  UISETP.EQ.U32.AND UP6, UPT, UR7, 0x1, UPT ;  /* 0x000000010700788c */ /* 0x004fe2000bfc2070 */
[----:B------:R-:W2:Y:S07]  /*0fc0*/  FENCE.VIEW.ASYNC.S ;  /* 0x00000000000073c6 */ /* 0x000eae0000000000 */
[----:B--2---:R2:W3:Y:S01]  /*0fd0*/  @!UP0 SYNCS.EXCH.64 URZ, [UR6+0x1c0], UR4 ;  /* 0x0001c00406ff85b2 */ /* 0x0044e20008000100 */
[----:B------:R-:W-:Y:S05]  /*0fe0*/  BRA.U !UP6, `(.L_x_16) ;  /* 0x000000010e087547 */ /* 0x000fea000b800000 */
[----:B-1-3--:R-:W-:Y:S01]  /*0ff0*/  UCGABAR_ARV ;  /* 0x00000000000079c7 */ /* 0x00afe20008000000 */
[----:B------:R-:W-:Y:S05]  /*1000*/  BRA `(.L_x_17) ;  /* 0x0000000000047947 */ /* 0x000fea0003800000 */
.L_x_16:
[----:B-1-3--:R-:W-:Y:S01]  /*1010*/  NOP ;  /* 0x0000000000007918 */ /* 0x00afe20000000000 */
.L_x_17:
[----:B------:R-:W1:Y:S01]  /*1020*/  S2UR UR23, SR_CTAID.X ;  /* 0x00000000001779c3 */ /* 0x000e620000002500 */
[----:B------:R-:W-:-:S05]  /*1030*/  CS2R.32 R3, SR_CgaSize ;  /* 0x0000000000037805 */ /* 0x000fca0000008a00 */
[----:B------:R-:W-:-:S05]  /*1040*/  IMAD R3, R3, -0xa0, RZ ;  /* 0xffffff6003037824 */ /* 0x000fca00078e02ff */
[----:B--2---:R-:W-:-:S14]  /*1050*/  R2UR UR5, R3 ;  /* 0x00000000030572ca */ /* 0x004fdc00000e0000 */
[----:B------:R-:W2:Y:S01]  /*1060*/  LDCU UR5, c[0x0][UR5+0x2b0] ;  /* 0x00005600050577ac */ /* 0x000ea20008000800 */
[----:B------:R-:W-:-:S05]  /*1070*/  CS2R.32 R3, SR_CgaSize ;  /* 0x0000000000037805 */ /* 0x000fca0000008a00 */
[----:B------:R-:W-:-:S05]  /*1080*/  IMAD R3, R3, -0xa0, RZ ;  /* 0xffffff6003037824 */ /* 0x000fca00078e02ff */
[----:B------:R-:W-:-:S14]  /*1090*/  R2UR UR4, R3 ;  /* 0x00000000030472ca */ /* 0x000fdc00000e0000 */
[----:B------:R-:W3:Y:S01]  /*10a0*/  LDCU UR4, c[0x0][UR4+0x2b4] ;  /* 0x00005680040477ac */ /* 0x000ee20008000800 */
[----:B------:R-:W4:Y:S01]  /*10b0*/  S2UR UR46, SR_CTAID.Y ;  /* 0x00000000002e79c3 */ /* 0x000f220000002600 */
[----:B------:R-:W-:-:S05]  /*10c0*/  CS2R.32 R3, SR_CgaSize ;  /* 0x0000000000037805 */ /* 0x000fca0000008a00 */
[----:B------:R-:W-:-:S05]  /*10d0*/  IMAD R3, R3, -0xa0, RZ ;  /* 0xffffff6003037824 */ /* 0x000fca00078e02ff */
[----:B------:R-:W-:-:S14]  /*10e0*/  R2UR UR57, R3 ;  /* 0x00000000033972ca */ /* 0x000fdc00000e0000 */
[----:B------:R-:W3:Y:S01]  /*10f0*/  LDCU UR57, c[0x0][UR57+0x2a0] ;  /* 0x00005400393977ac */ /* 0x000ee20008000800 */
[----:B------:R-:W-:-:S05]  /*1100*/  CS2R.32 R3, SR_CgaSize ;  /* 0x0000000000037805 */ /* 0x000fca0000008a00 */
[----:B------:R-:W-:-:S05]  /*1110*/  IMAD R3, R3, -0xa0, RZ ;  /* 0xffffff6003037824 */ /* 0x000fca00078e02ff */
[----:B------:R-:W-:-:S14]  /*1120*/  R2UR UR60, R3 ;  /* 0x00000000033c72ca */ /* 0x000fdc00000e0000 */
[----:B------:R-:W3:Y:S01]  /*1130*/  LDCU UR60, c[0x0][UR60+0x2a4] ;  /* 0x000054803c3c77ac */ /* 0x000ee20008000800 */
[----:B------:R-:W-:Y:S01]  /*1140*/  UISETP.GT.U32.AND UP0, UPT, UR47, 0xffff, UPT ;  /* 0x0000ffff2f00788c */ /* 0x000fe2000bf04070 */
[----:B------:R-:W3:Y:S01]  /*1150*/  LDCU UR21, c[0x0][0xb24] ;  /* 0x00016480ff1577ac */ /* 0x000ee20008000800 */
[----:B------:R-:W3:Y:S01]  /*1160*/  LDCU UR42, c[0x0][0xb24] ;  /* 0x00016480ff2a77ac */ /* 0x000ee20008000800 */
[----:B-1----:R-:W-:Y:S01]  /*1170*/  I2FP.F32.U32 R3, UR23 ;  /* 0x0000001700037c45 */ /* 0x002fe20008201000 */
[----:B------:R-:W1:Y:S04]  /*1180*/  LDCU UR27, c[0x0][0xb30] ;  /* 0x00016600ff1b77ac */ /* 0x000e680008000800 */
[----:B--2---:R-:W-:Y:S01]  /*1190*/  FMUL R3, R3, UR5 ;  /* 0x0000000503037c20 */ /* 0x004fe20008400000 */
[----:B------:R-:W-:Y:S01]  /*11a0*/  USEL UR5, UR47, 0xffff, !UP0 ;  /* 0x0000ffff2f057887 */ /* 0x000fe2000c000000 */
[----:B----4-:R-:W-:Y:S01]  /*11b0*/  I2FP.F32.U32 R2, UR46 ;  /* 0x0000002e00027c45 */ /* 0x010fe20008201000 */
[----:B------:R-:W-:-:S03]  /*11c0*/  USHF.L.U32 UR24, UR55, 0xa, URZ ;  /* 0x0000000a37187899 */ /* 0x000fc600080006ff */
[----:B------:R-:W2:Y:S01]  /*11d0*/  F2I.U32.TRUNC.NTZ R3, R3 ;  /* 0x0000000300037305 */ /* 0x000ea2000020f000 */
[----:B------:R-:W-:Y:S01]  /*11e0*/  ULOP3.LUT UR22, UR5, 0xffff, URZ, 0xc0, !UPT ;  /* 0x0000ffff05167892 */ /* 0x000fe2000f8ec0ff */
[----:B---3--:R-:W-:-:S06]  /*11f0*/  FMUL R2, R2, UR4 ;  /* 0x0000000402027c20 */ /* 0x008fcc0008400000 */
[----:B------:R-:W3:Y:S01]  /*1200*/  F2I.U32.TRUNC.NTZ R2, R2 ;  /* 0x0000000200027305 */ /* 0x000ee2000020f000 */
[----:B--2---:R-:W-:Y:S02]  /*1210*/  R2UR UR4, R3 ;  /* 0x00000000030472ca */ /* 0x004fe400000e0000 */
[----:B------:R-:W-:Y:S02]  /*1220*/  PRMT R3, RZ, 0x7610, R3 ;  /* 0x00007610ff037816 */ /* 0x000fe40000000003 */
[----:B---3--:R-:W-:Y:S02]  /*1230*/  R2UR UR6, R2 ;  /* 0x00000000020672ca */ /* 0x008fe400000e0000 */
[----:B------:R-:W-:-:S07]  /*1240*/  PRMT R2, RZ, 0x7610, R2 ;  /* 0x00007610ff027816 */ /* 0x000fce0000000002 */
[----:B------:R-:W-:-:S04]  /*1250*/  UIADD3 UR5, UPT, UPT, -UR4, URZ, URZ ;  /* 0x000000ff04057290 */ /* 0x000fc8000fffe1ff */
[----:B------:R-:W-:Y:S02]  /*1260*/  UIMAD UR57, UR57, UR5, UR23 ;  /* 0x00000005393972a4 */ /* 0x000fe4000f8e0217 */
[----:B------:R-:W-:-:S04]  /*1270*/  UIADD3 UR4, UPT, UPT, -UR6, URZ, URZ ;  /* 0x000000ff06047290 */ /* 0x000fc8000fffe1ff */
[----:B------:R-:W-:Y:S01]  /*1280*/  UIMAD UR60, UR60, UR4, UR46 ;  /* 0x000000043c3c72a4 */ /* 0x000fe2000f8e022e */
[----:B-1----:R-:W-:Y:S11]  /*1290*/  BRA.U UP5, `(.L_x_18) ;  /* 0x00000001053c7547 */ /* 0x002ff6000b800000 */
[----:B------:R-:W-:Y:S02]  /*12a0*/  UISETP.NE.AND UP0, UPT, UR60, URZ, UPT ;  /* 0x000000ff3c00728c */ /* 0x000fe4000bf05270 */
[----:B------:R-:W-:Y:S02]  /*12b0*/  ULOP3.LUT UR4, UR57, 0x2, URZ, 0x3c, !UPT ;  /* 0x0000000239047892 */ /* 0x000fe4000f8e3cff */
[----:B------:R-:W-:Y:S02]  /*12c0*/  UISETP.GT.U32.AND UP2, UPT, UR57, 0x1, UP0 ;  /* 0x000000013900788c */ /* 0x000fe40008744070 */
[----:B------:R-:W-:Y:S02]  /*12d0*/  UISETP.GT.U32.AND UP0, UPT, UR4, 0x1, UP0 ;  /* 0x000000010400788c */ /* 0x000fe40008704070 */
[----:B------:R-:W-:Y:S02]  /*12e0*/  USEL UR5, URZ, 0x2, UP2 ;  /* 0x00000002ff057887 */ /* 0x000fe40009000000 */
[----:B------:R-:W-:-:S02]  /*12f0*/  USEL UR6, URZ, 0x1, UP2 ;  /* 0x00000001ff067887 */ /* 0x000fc40009000000 */
[----:B------:R-:W-:Y:S02]  /*1300*/  USEL UR4, URZ, 0x4, UP0 ;  /* 0x00000004ff047887 */ /* 0x000fe40008000000 */
[----:B------:R-:W-:Y:S02]  /*1310*/  ULOP3.LUT UR7, UR57, 0xfffffffe, URZ, 0xc0, !UPT ;  /* 0xfffffffe39077892 */ /* 0x000fe4000f8ec0ff */
[----:B------:R-:W-:Y:S02]  /*1320*/  USEL UR8, URZ, 0x8, UP0 ;  /* 0x00000008ff087887 */ /* 0x000fe40008000000 */
[----:B------:R-:W-:-:S03]  /*1330*/  UIADD3 UR4, UPT, UPT, UR4, UR5, UR6 ;  /* 0x0000000504047290 */ /* 0x000fc6000fffe006 */
[----:B------:R-:W-:Y:S01]  /*1340*/  UMOV UR5, 0x3 ;  /* 0x0000000300057882 */ /* 0x000fe20000000000 */
[----:B------:R-:W-:Y:S02]  /*1350*/  UIADD3 UR4, UPT, UPT, UR4, UR8, URZ ;  /* 0x0000000804047290 */ /* 0x000fe4000fffe0ff */
[----:B------:R-:W-:-:S04]  /*1360*/  USHF.L.U32 UR5, UR5, UR7, URZ ;  /* 0x0000000705057299 */ /* 0x000fc800080006ff */
[----:B------:R-:W-:Y:S02]  /*1370*/  MOV R3, UR4 ;  /* 0x0000000400037c02 */ /* 0x000fe40008000f00 */
[----:B------:R-:W-:-:S07]  /*1380*/  MOV R2, UR5 ;  /* 0x0000000500027c02 */ /* 0x000fce0008000f00 */
.L_x_18:
[----:B------:R-:W1:Y:S01]  /*1390*/  S2UR UR36, SR_CTAID.Z ;  /* 0x00000000002479c3 */ /* 0x000e620000002700 */
[----:B------:R-:W-:Y:S01]  /*13a0*/  UISETP.GE.AND UP0, UPT, UR21, 0x1, UPT ;  /* 0x000000011500788c */ /* 0x000fe2000bf06270 */
[----:B------:R-:W-:Y:S01]  /*13b0*/  UMOV UR28, 0x5 ;  /* 0x00000005001c7882 */ /* 0x000fe20000000000 */
[----:B------:R-:W-:-:S07]  /*13c0*/  UMOV UR45, UR23 ;  /* 0x00000017002d7c82 */ /* 0x000fce0008000000 */
[----:B------:R-:W-:Y:S05]  /*13d0*/  BRA.U !UP0, `(.L_x_19) ;  /* 0x0000000108d47547 */ /* 0x000fea000b800000 */
[----:B------:R-:W2:Y:S01]  /*13e0*/  LDCU.128 UR16, c[0x0][0xb10] ;  /* 0x00016200ff1077ac */ /* 0x000ea20008000c00 */
[----:B------:R-:W3:Y:S01]  /*13f0*/  LDCU UR6, c[0x0][0x370] ;  /* 0x00006e00ff0677ac */ /* 0x000ee20008000800 */
[----:B------:R-:W4:Y:S01]  /*1400*/  LDCU UR7, c[0x0][0x374] ;  /* 0x00006e80ff0777ac */ /* 0x000f220008000800 */
[----:B------:R-:W1:Y:S01]  /*1410*/  LDCU UR25, c[0x0][0xb0c] ;  /* 0x00016180ff1977ac */ /* 0x000e620008000800 */
[----:B------:R-:W1:Y:S01]  /*1420*/  LDCU UR26, c[0x0][0xb20] ;  /* 0x00016400ff1a77ac */ /* 0x000e620008000800 */
[----:B------:R-:W1:Y:S01]  /*1430*/  LDCU.64 UR8, c[0x0][0xb28] ;  /* 0x00016500ff0877ac */ /* 0x000e620008000a00 */
[----:B--2---:R-:W-:Y:S02]  /*1440*/  UISETP.NE.AND UP3, UPT, UR18, 0x1, UPT ;  /* 0x000000011200788c */ /* 0x004fe4000bf65270 */
[----:B----4-:R-:W-:Y:S02]  /*1450*/  UIMAD.WIDE.U32 UR10, UR7, UR19, URZ ;  /* 0x00000013070a72a5 */ /* 0x010fe4000f8e00ff */
[----:B---3--:R-:W-:-:S02]  /*1460*/  UIMAD.WIDE.U32 UR12, UR6, UR16, URZ ;  /* 0x00000010060c72a5 */ /* 0x008fc4000f8e00ff */
[----:B-1----:R-:W-:Y:S02]  /*1470*/  UISETP.NE.AND UP0, UPT, UR25, 0x1, UPT ;  /* 0x000000011900788c */ /* 0x002fe4000bf05270 */
[----:B------:R-:W-:Y:S01]  /*1480*/  UIMAD.WIDE.U32 UR4, UR23, UR16, URZ ;  /* 0x00000010170472a5 */ /* 0x000fe2000f8e00ff */
[----:B------:R-:W-:Y:S02]  /*1490*/  UMOV UR10, UR11 ;  /* 0x0000000b000a7c82 */ /* 0x000fe40008000000 */
[----:B------:R-:W-:Y:S01]  /*14a0*/  UMOV UR12, UR13 ;  /* 0x0000000d000c7c82 */ /* 0x000fe20008000000 */
[----:B------:R-:W-:Y:S02]  /*14b0*/  @UP3 USHF.R.U32.HI UR7, URZ, UR26, UR10 ;  /* 0x0000001aff073299 */ /* 0x000fe4000801160a */
[----:B------:R-:W-:Y:S01]  /*14c0*/  UISETP.NE.AND UP2, UPT, UR21, 0x1, UPT ;  /* 0x000000011500788c */ /* 0x000fe2000bf45270 */
[----:B------:R-:W-:Y:S02]  /*14d0*/  UMOV UR4, UR5 ;  /* 0x0000000500047c82 */ /* 0x000fe40008000000 */
[----:B------:R-:W-:-:S02]  /*14e0*/  @UP0 USHF.R.U32.HI UR6, URZ, UR17, UR12 ;  /* 0x00000011ff060299 */ /* 0x000fc4000801160c */
[----:B------:R-:W-:Y:S02]  /*14f0*/  USHF.R.U32.HI UR4, URZ, UR17, UR4 ;  /* 0x00000011ff047299 */ /* 0x000fe40008011604 */
[----:B------:R-:W-:Y:S02]  /*1500*/  UIMAD.WIDE.U32 UR12, UR46, UR19, URZ ;  /* 0x000000132e0c72a5 */ /* 0x000fe4000f8e00ff */
[----:B------:R-:W-:Y:S02]  /*1510*/  UIMAD.WIDE.U32 UR10, UR7, UR8, URZ ;  /* 0x00000008070a72a5 */ /* 0x000fe4000f8e00ff */
[----:B------:R-:W-:Y:S02]  /*1520*/  UIMAD.WIDE.U32 UR14, UR6, UR8, URZ ;  /* 0x00000008060e72a5 */ /* 0x000fe4000f8e00ff */
[----:B------:R-:W-:-:S03]  /*1530*/  USEL UR5, UR23, UR4, !UP0 ;  /* 0x0000000417057287 */ /* 0x000fc6000c000000 */
[----:B------:R-:W-:Y:S01]  /*1540*/  UMOV UR4, UR13 ;  /* 0x0000000d00047c82 */ /* 0x000fe20008000000 */
[----:B------:R-:W-:Y:S01]  /*1550*/  UMOV UR10, UR11 ;  /* 0x0000000b000a7c82 */ /* 0x000fe20008000000 */
[----:B------:R-:W-:Y:S02]  /*1560*/  USHF.R.U32.HI UR4, URZ, UR26, UR4 ;  /* 0x0000001aff047299 */ /* 0x000fe40008011604 */
[----:B------:R-:W-:Y:S01]  /*1570*/  @UP2 USHF.R.U32.HI UR7, URZ, UR9, UR10 ;  /* 0x00000009ff072299 */ /* 0x000fe2000801160a */
[----:B------:R-:W-:Y:S01]  /*1580*/  UMOV UR14, UR15 ;  /* 0x0000000f000e7c82 */ /* 0x000fe20008000000 */
[----:B------:R-:W-:Y:S02]  /*1590*/  USEL UR4, UR46, UR4, !UP3 ;  /* 0x000000042e047287 */ /* 0x000fe4000d800000 */
[----:B------:R-:W-:Y:S02]  /*15a0*/  @UP2 USHF.R.U32.HI UR6, URZ, UR9, UR14 ;  /* 0x00000009ff062299 */ /* 0x000fe4000801160e */
[----:B------:R-:W-:-:S02]  /*15b0*/  UIMAD UR7, UR7, UR21, URZ ;  /* 0x00000015070772a4 */ /* 0x000fc4000f8e02ff */
[----:B------:R-:W-:Y:S02]  /*15c0*/  UIMAD UR12, UR6, UR21, URZ ;  /* 0x00000015060c72a4 */ /* 0x000fe4000f8e02ff */
[----:B------:R-:W-:Y:S02]  /*15d0*/  UISETP.GE.AND UP0, UPT, UR4, UR7, UPT ;  /* 0x000000070400728c */ /* 0x000fe4000bf06270 */
[----:B------:R-:W-:Y:S02]  /*15e0*/  UIMAD.WIDE.U32 UR10, UR4, UR8, URZ ;  /* 0x00000008040a72a5 */ /* 0x000fe4000f8e00ff */
[----:B------:R-:W-:Y:S02]  /*15f0*/  UISETP.GE.OR UP0, UPT, UR5, UR12, UP0 ;  /* 0x0000000c0500728c */ /* 0x000fe40008706670 */
[----:B------:R-:W-:Y:S02]  /*1600*/  UIMAD.WIDE.U32 UR12, UR5, UR8, URZ ;  /* 0x00000008050c72a5 */ /* 0x000fe4000f8e00ff */
[----:B------:R-:W-:Y:S01]  /*1610*/  UIADD3 UR10, UPT, UPT, -UR4, URZ, URZ ;  /* 0x000000ff040a7290 */ /* 0x000fe2000fffe1ff */
[----:B------:R-:W-:Y:S01]  /*1620*/  UMOV UR8, UR11 ;  /* 0x0000000b00087c82 */ /* 0x000fe20008000000 */
[----:B------:R-:W-:-:S02]  /*1630*/  UIADD3 UR45, UPT, UPT, -UR5, URZ, URZ ;  /* 0x000000ff052d7290 */ /* 0x000fc4000fffe1ff */
[----:B------:R-:W-:-:S03]  /*1640*/  USHF.R.U32.HI UR8, URZ, UR9, UR8 ;  /* 0x00000009ff087299 */ /* 0x000fc60008011608 */
[----:B------:R-:W-:Y:S01]  /*1650*/  @!UP0 UMOV UR7, UR13 ;  /* 0x0000000d00078c82 */ /* 0x000fe20008000000 */
[----:B------:R-:W-:Y:S02]  /*1660*/  UIMAD UR46, UR18, UR10, UR46 ;  /* 0x0000000a122e72a4 */ /* 0x000fe4000f8e022e */
[----:B------:R-:W-:Y:S02]  /*1670*/  USEL UR8, UR4, UR8, !UP2 ;  /* 0x0000000804087287 */ /* 0x000fe4000d000000 */
[----:B------:R-:W-:Y:S02]  /*1680*/  @!UP0 USHF.R.U32.HI UR7, URZ, UR9, UR7 ;  /* 0x00000009ff078299 */ /* 0x000fe40008011607 */
[----:B------:R-:W-:Y:S02]  /*1690*/  UIADD3 UR9, UPT, UPT, -UR8, URZ, URZ ;  /* 0x000000ff08097290 */ /* 0x000fe4000fffe1ff */
[----:B------:R-:W-:Y:S02]  /*16a0*/  @!UP0 USEL UR7, UR5, UR7, !UP2 ;  /* 0x0000000705078287 */ /* 0x000fe4000d000000 */
[----:B------:R-:W-:-:S02]  /*16b0*/  UIMAD UR9, UR21, UR9, UR4 ;  /* 0x00000009150972a4 */ /* 0x000fc4000f8e0204 */
[----:B------:R-:W-:Y:S02]  /*16c0*/  @!UP0 UIADD3 UR8, UPT, UPT, UR8, -UR7, URZ ;  /* 0x8000000708088290 */ /* 0x000fe4000fffe0ff */
[----:B------:R-:W-:Y:S02]  /*16d0*/  @!UP0 UIMAD UR6, UR9, UR6, UR7 ;  /* 0x00000006090682a4 */ /* 0x000fe4000f8e0207 */
[----:B------:R-:W-:Y:S02]  /*16e0*/  @!UP0 UIMAD UR4, UR8, UR21, UR5 ;  /* 0x00000015080482a4 */ /* 0x000fe4000f8e0205 */
[----:B------:R-:W-:Y:S02]  /*16f0*/  UIMAD UR45, UR25, UR45, UR23 ;  /* 0x0000002d192d72a4 */ /* 0x000fe4000f8e0217 */
[----:B------:R-:W-:Y:S01]  /*1700*/  UIMAD UR46, UR4, UR18, UR46 ;  /* 0x00000012042e72a4 */ /* 0x000fe2000f8e022e */
[----:B------:R-:W-:Y:S02]  /*1710*/  @!UP0 UMOV UR5, UR6 ;  /* 0x0000000600058c82 */ /* 0x000fe40008000000 */
[----:B------:R-:W-:-:S12]  /*1720*/  UIMAD UR45, UR5, UR25, UR45 ;  /* 0x00000019052d72a4 */ /* 0x000fd8000f8e022d */
.L_x_19:
[----:B------:R-:W-:Y:S02]  /*1730*/  UISETP.NE.AND UP2, UPT, UR27, 0x1, UPT ;  /* 0x000000011b00788c */ /* 0x000fe4000bf45270 */
[----:B------:R-:W-:Y:S02]  /*1740*/  UISETP.NE.AND UP0, UPT, UR20, 0x2, UPT ;  /* 0x000000021400788c */ /* 0x000fe4000bf05270 */
[----:B------:R-:W-:Y:S02]  /*1750*/  ULOP3.LUT UR24, UR24, 0x800, URZ, 0xc0, !UPT ;  /* 0x0000080018187892 */ /* 0x000fe4000f8ec0ff */
[----:B------:R-:W-:-:S03]  /*1760*/  USHF.L.U32 UR21, UR28, UR22, URZ ;  /* 0x000000161c157299 */ /* 0x000fc600080006ff */
[----:B------:R-:W-:Y:S09]  /*1770*/  BRA.U UP2, `(.L_x_20) ;  /* 0x0000000102407547 */ /* 0x000ff2000b800000 */
[----:B------:R-:W2:Y:S01]  /*1780*/  LDCU.128 UR8, c[0x0][0xb10] ;  /* 0x00016200ff0877ac */ /* 0x000ea20008000c00 */
[----:B------:R-:W3:Y:S01]  /*1790*/  LDCU UR12, c[0x0][0xb0c] ;  /* 0x00016180ff0c77ac */ /* 0x000ee20008000800 */
[----:B------:R-:W4:Y:S01]  /*17a0*/  LDCU UR13, c[0x0][0xb20] ;  /* 0x00016400ff0d77ac */ /* 0x000f220008000800 */
[----:B--2---:R-:W-:Y:S02]  /*17b0*/  UIMAD.WIDE.U32 UR4, UR45, UR8, URZ ;  /* 0x000000082d0472a5 */ /* 0x004fe4000f8e00ff */
[----:B------:R-:W-:Y:S02]  /*17c0*/  UIMAD.WIDE.U32 UR6, UR46, UR11, URZ ;  /* 0x0000000b2e0672a5 */ /* 0x000fe4000f8e00ff */
[----:B---3--:R-:W-:Y:S02]  /*17d0*/  UISETP.NE.AND UP2, UPT, UR12, 0x1, UPT ;  /* 0x000000010c00788c */ /* 0x008fe4000bf45270 */
[----:B------:R-:W-:-:S03]  /*17e0*/  USHF.R.U32.HI UR5, URZ, UR9, UR5 ;  /* 0x00000009ff057299 */ /* 0x000fc60008011605 */
[----:B------:R-:W-:Y:S01]  /*17f0*/  UMOV UR4, UR7 ;  /* 0x0000000700047c82 */ /* 0x000fe20008000000 */
[----:B------:R-:W-:Y:S02]  /*1800*/  USEL UR5, UR45, UR5, !UP2 ;  /* 0x000000052d057287 */ /* 0x000fe4000d000000 */
[----:B------:R-:W-:Y:S02]  /*1810*/  UISETP.NE.AND UP2, UPT, UR10, 0x1, UPT ;  /* 0x000000010a00788c */ /* 0x000fe4000bf45270 */
[----:B----4-:R-:W-:-:S04]  /*1820*/  USHF.R.U32.HI UR4, URZ, UR13, UR4 ;  /* 0x0000000dff047299 */ /* 0x010fc80008011604 */
[----:B------:R-:W-:-:S04]  /*1830*/  USEL UR4, UR46, UR4, !UP2 ;  /* 0x000000042e047287 */ /* 0x000fc8000d000000 */
[----:B------:R-:W-:Y:S02]  /*1840*/  UIADD3 UR6, UPT, UPT, -UR4, UR5, URZ ;  /* 0x0000000504067290 */ /* 0x000fe4000fffe1ff */
[----:B------:R-:W-:Y:S02]  /*1850*/  UIADD3 UR4, UPT, UPT, UR4, -UR5, URZ ;  /* 0x8000000504047290 */ /* 0x000fe4000fffe0ff */
[----:B------:R-:W-:Y:S02]  /*1860*/  UIMAD UR46, UR6, UR10, UR46 ;  /* 0x0000000a062e72a4 */ /* 0x000fe4000f8e022e */
[----:B------:R-:W-:-:S12]  /*1870*/  UIMAD UR45, UR4, UR12, UR45 ;  /* 0x0000000c042d72a4 */ /* 0x000fd8000f8e022d */
.L_x_20:
[----:B------:R-:W-:Y:S05]  /*1880*/  BRA.U !UP6, `(.L_x_21) ;  /* 0x000000010e0c7547 */ /* 0x000fea000b800000 */
[----:B------:R-:W-:Y:S01]  /*1890*/  UCGABAR_WAIT ;  /* 0x0000000000007dc7 */ /* 0x000fe20008000000 */
[----:B------:R-:W-:Y:S01]  /*18a0*/  CCTL.IVALL ;  /* 0x00000000ff00798f */ /* 0x000fe20002000000 */
[----:B------:R-:W-:Y:S05]  /*18b0*/  BRA `(.L_x_22) ;  /* 0x0000000000047947 */ /* 0x000fea0003800000 */
.L_x_21:
[----:B------:R-:W-:Y:S06]  /*18c0*/  BAR.SYNC.DEFER_BLOCKING 0x0 ;  /* 0x0000000000007b1d */ /* 0x000fec0000010000 */
.L_x_22:
[----:B------:R-:W-:Y:S05]  /*18d0*/  BRA.U UP0, `(.L_x_23) ;  /* 0x0000001900dc7547 */ /* 0x000fea000b800000 */
[----:B------:R-:W2:Y:S01]  /*18e0*/  LDCU UR6, c[0x0][0x38c] ;  /* 0x00007180ff0677ac */ /* 0x000ea20008000800 */
[----:B------:R-:W-:Y:S01]  /*18f0*/  PLOP3.LUT P1, PT, PT, PT, UP4, 0x80, 0x8 ;  /* 0x000000000008781c */ /* 0x000fe20003f2f048 */
[----:B------:R-:W-:Y:S01]  /*1900*/  IMAD.MOV.U32 R12, RZ, RZ, 0x1 ;  /* 0x00000001ff0c7424 */ /* 0x000fe200078e00ff */
[----:B------:R-:W-:Y:S01]  /*1910*/  ISETP.NE.AND P2, PT, R0, RZ, P3 ;  /* 0x000000ff0000720c */ /* 0x000fe20001f45270 */
[----:B------:R-:W-:Y:S01]  /*1920*/  UISETP.NE.AND UP1, UPT, UR20, URZ, UPT ;  /* 0x000000ff1400728c */ /* 0x000fe2000bf25270 */
[----:B------:R-:W-:Y:S02]  /*1930*/  PLOP3.LUT P1, PT, P1, PT, PT, 0x8, 0x80 ;  /* 0x000000000080781c */ /* 0x000fe40000f2e170 */
[----:B------:R-:W-:Y:S01]  /*1940*/  CS2R R10, SRZ ;  /* 0x00000000000a7805 */ /* 0x000fe2000001ff00 */
[----:B------:R-:W-:Y:S01]  /*1950*/  IMAD.MOV.U32 R9, RZ, RZ, RZ ;  /* 0x000000ffff097224 */ /* 0x000fe200078e00ff */
[----:B------:R-:W3:Y:S01]  /*1960*/  LDCU UR39, c[0x0][0x370] ;  /* 0x00006e00ff2777ac */ /* 0x000ee20008000800 */
[----:B------:R-:W-:Y:S01]  /*1970*/  IMAD.MOV.U32 R8, RZ, RZ, 0x1 ;  /* 0x00000001ff087424 */ /* 0x000fe200078e00ff */
[----:B------:R-:W4:Y:S01]  /*1980*/  LDCU.64 UR26, c[0x0][0x348] ;  /* 0x00006900ff1a77ac */ /* 0x000f220008000a00 */
[----:B------:R-:W-:-:S02]  /*1990*/  USHF.L.U32 UR49, UR23, 0x6, URZ ;  /* 0x0000000617317899 */ /* 0x000fc400080006ff */
[----:B--2---:R-:W-:Y:S02]  /*19a0*/  UIADD3 UR5, UPT, UPT, UR6, 0x7f, URZ ;  /* 0x0000007f06057890 */ /* 0x004fe4000fffe0ff */
[----:B------:R-:W-:Y:S02]  /*19b0*/  UIADD3 UR48, UPT, UPT, UR6, 0xfe, URZ ;  /* 0x000000fe06307890 */ /* 0x000fe4000fffe0ff */
[----:B------:R-:W-:Y:S01]  /*19c0*/  USHF.R.S32.HI UR4, URZ, 0x1f, UR5 ;  /* 0x0000001fff047899 */ /* 0x000fe20008011405 */
[----:B------:R-:W2:Y:S03]  /*19d0*/  LDCU UR38, c[0x0][0x374] ;  /* 0x00006e80ff2677ac */ /* 0x000ea60008000800 */
[----:B------:R-:W-:Y:S02]  /*19e0*/  ULEA.HI UR4, UR4, UR5, URZ, 0x7 ;  /* 0x0000000504047291 */ /* 0x000fe4000f8f38ff */
[----:B------:R-:W-:-:S02]  /*19f0*/  USHF.L.U32 UR5, UR23, 0x5, URZ ;  /* 0x0000000517057899 */ /* 0x000fc400080006ff */
[----:B------:R-:W-:Y:S02]  /*1a00*/  USHF.R.S32.HI UR41, URZ, 0x7, UR4 ;  /* 0x00000007ff297899 */ /* 0x000fe40008011404 */
[----:B------:R-:W-:Y:S02]  /*1a10*/  UIADD3 UR4, UPT, UPT, UR6, -0x1, URZ ;  /* 0xffffffff06047890 */ /* 0x000fe4000fffe0ff */
[----:B------:R-:W-:Y:S02]  /*1a20*/  UISETP.LT.U32.AND UP0, UPT, UR41, 0x12, UPT ;  /* 0x000000122900788c */ /* 0x000fe4000bf01070 */
[----:B------:R-:W-:Y:S02]  /*1a30*/  UISETP.GE.U32.AND UP2, UPT, UR4, -0xff, UPT ;  /* 0xffffff010400788c */ /* 0x000fe4000bf46070 */
[----:B------:R-:W-:Y:S02]  /*1a40*/  USEL UR40, UR41, 0x12, UP0 ;  /* 0x0000001229287887 */ /* 0x000fe40008000000 */
[----:B------:R-:W-:-:S02]  /*1a50*/  ULOP3.LUT UR5, UR5, 0x20, URZ, 0xc0, !UPT ;  /* 0x0000002005057892 */ /* 0x000fc4000f8ec0ff */
[----:B------:R-:W-:Y:S02]  /*1a60*/  UIADD3 UR4, UPT, UPT, UR40, -0x1, URZ ;  /* 0xffffffff28047890 */ /* 0x000fe4000fffe0ff */
[----:B------:R-:W-:Y:S02]  /*1a70*/  ULEA.HI UR44, UR24, UR5, URZ, 0x19 ;  /* 0x00000005182c7291 */ /* 0x000fe4000f8fc8ff */
[----:B------:R-:W-:Y:S02]  /*1a80*/  USEL UR25, UR37, 0x2, UP1 ;  /* 0x0000000225197887 */ /* 0x000fe40008800000 */
[----:B------:R-:W-:Y:S02]  /*1a90*/  @UP2 UIADD3 UR4, UPT, UPT, UR40, URZ, URZ ;  /* 0x000000ff28042290 */ /* 0x000fe4000fffe0ff */
[----:B------:R-:W-:Y:S02]  /*1aa0*/  UIADD3 UR47, UPT, UPT, UR41, -UR40, URZ ;  /* 0x80000028292f7290 */ /* 0x000fe4000fffe0ff */
[----:B------:R-:W-:-:S02]  /*1ab0*/  UIADD3 UR28, UPT, UPT, UR4, 0x1, URZ ;  /* 0x00000001041c7890 */ /* 0x000fc4000fffe0ff */
[----:B------:R-:W-:Y:S01]  /*1ac0*/  UIADD3 UR43, UPT, UPT, -UR4, URZ, URZ ;  /* 0x000000ff042b7290 */ /* 0x000fe2000fffe1ff */
[----:B--234-:R-:W-:-:S11]  /*1ad0*/  UMOV UR5, URZ ;  /* 0x000000ff00057c82 */ /* 0x01cfd60008000000 */
.L_x_43:
[----:B------:R-:W-:Y:S01]  /*1ae0*/  UISETP.NE.AND UP0, UPT, UR55, URZ, UPT ;  /* 0x000000ff3700728c */ /* 0x000fe2000bf05270 */
[----:B------:R-:W2:Y:S08]  /*1af0*/  S2UR UR55, SR_CgaCtaId ;  /* 0x00000000003779c3 */ /* 0x000eb00000008800 */
[----:B------:R-:W-:Y:S05]  /*1b00*/  BRA.U UP0, `(.L_x_24) ;  /* 0x0000000100347547 */ /* 0x000fea000b800000 */
[----:B------:R-:W3:Y:S01]  /*1b10*/  S2R R0, SR_CgaCtaId ;  /* 0x0000000000007919 */ /* 0x000ee20000008800 */
[----:B------:R-:W-:-:S04]  /*1b20*/  MOV R2, 0x400 ;  /* 0x0000040000027802 */ /* 0x000fc80000000f00 */
[----:B---3--:R-:W-:Y:S02]  /*1b30*/  LEA R0, R0, R2, 0x18 ;  /* 0x0000000200007211 */ /* 0x008fe400078ec0ff */
[----:B------:R-:W-:-:S03]  /*1b40*/  SHF.L.U32 R2, R8, 0x1f, RZ ;  /* 0x0000001f08027819 */ /* 0x000fc600000006ff */
[----:B------:R-:W-:-:S04]  /*1b50*/  IMAD R0, R9, 0x8, R0 ;  /* 0x0000000809007824 */ /* 0x000fc800078e0200 */
[----:B------:R-:W3:Y:S02]  /*1b60*/  SYNCS.PHASECHK.TRANS64.TRYWAIT P0, [R0+URZ+0x1b0], R2 ;  /* 0x0001b002000075a7 */ /* 0x000ee400080011ff */
[----:B---3--:R-:W-:Y:S05]  /*1b70*/  @!P0 BRA `(.L_x_25) ;  /* 0x0000005c00248947 */ /* 0x008fea0003800000 */
.L_x_128:
[----:B------:R-:W-:Y:S01]  /*1b80*/  VIADD R9, R9, 0x1 ;  /* 0x0000000109097836 */ /* 0x000fe20000000000 */
[----:B------:R3:W-:Y:S04]  /*1b90*/  SYNCS.ARRIVE.TRANS64.A1T0 RZ, [R0+URZ+0x1a0], RZ ;  /* 0x0001a0ff00ff79a7 */ /* 0x0007e800081000ff */
[----:B------:R-:W-:-:S04]  /*1ba0*/  ISETP.NE.AND P0, PT, R9, 0x2, PT ;  /* 0x000000020900780c */ /* 0x000fc80003f05270 */
[----:B------:R-:W-:Y:S02]  /*1bb0*/  SEL R9, R9, RZ, P0 ;  /* 0x000000ff09097207 */ /* 0x000fe40000000000 */
[----:B---3--:R-:W-:-:S04]  /*1bc0*/  SEL R0, RZ, 0x1, P0 ;  /* 0x00000001ff007807 */ /* 0x008fc80000000000 */
[----:B------:R-:W-:-:S07]  /*1bd0*/  LOP3.LUT R8, R8, R0, RZ, 0x3c, !PT ;  /* 0x0000000008087212 */ /* 0x000fce00078e3cff */
.L_x_24:
[----:B------:R-:W-:Y:S01]  /*1be0*/  UMOV UR6, 0x400 ;  /* 0x0000040000067882 */ /* 0x000fe20000000000 */
[----:B------:R-:W-:Y:S01]  /*1bf0*/  SHF.L.U32 R0, R12, 0x1f, RZ ;  /* 0x0000001f0c007819 */ /* 0x000fe200000006ff */
[----:B--2---:R-:W-:Y:S02]  /*1c00*/  ULEA UR6, UR55, UR6, 0x18 ;  /* 0x0000000637067291 */ /* 0x004fe4000f8ec0ff */
[----:B------:R-:W-:Y:S02]  /*1c10*/  UISETP.GE.U32.AND UP0, UPT, UR48, 0xff, UPT ;  /* 0x000000ff3000788c */ /* 0x000fe4000bf06070 */
[----:B------:R-:W-:Y:S02]  /*1c20*/  ULEA UR4, UR5, UR6, 0x3 ;  /* 0x0000000605047291 */ /* 0x000fe4000f8e18ff */
[----:B------:R-:W-:Y:S01]  /*1c30*/  ULEA UR11, UR46, UR44, 0x6 ;  /* 0x0000002c2e0b7291 */ /* 0x000fe2000f8e30ff */
[----:B------:R-:W-:-:S06]  /*1c40*/  UMOV UR7, URZ ;  /* 0x000000ff00077c82 */ /* 0x000fcc0008000000 */
[----:B------:R2:W3:Y:S01]  /*1c50*/  SYNCS.PHASECHK.TRANS64.TRYWAIT P0, [UR4+0x90], R0 ;  /* 0x00009000ff0075a7 */ /* 0x0004e20008001104 */
[----:B------:R-:W-:-:S04]  /*1c60*/  ULEA.HI UR4, UR45, UR45, URZ, 0x1 ;  /* 0x0000002d2d047291 */ /* 0x000fc8000f8f08ff */
[----:B------:R-:W-:-:S04]  /*1c70*/  USHF.L.U32 UR4, UR4, 0x6, URZ ;  /* 0x0000000604047899 */ /* 0x000fc800080006ff */
[----:B------:R-:W-:-:S04]  /*1c80*/  ULOP3.LUT UR35, UR4, 0xffffff80, URZ, 0xc0, !UPT ;  /* 0xffffff8004237892 */ /* 0x000fc8000f8ec0ff */
[----:B------:R-:W-:Y:S01]  /*1c90*/  ULOP3.LUT UR35, UR35, 0x40, UR49, 0xf8, !UPT ;  /* 0x0000004023237892 */ /* 0x000fe2000f8ef831 */
[----:B------:R-:W-:Y:S11]  /*1ca0*/  BRA.U !UP0, `(.L_x_26) ;  /* 0x0000000108c47547 */ /* 0x000ff6000b800000 */
[----:B------:R-:W-:Y:S01]  /*1cb0*/  UMOV UR13, UR43 ;  /* 0x0000002b000d7c82 */ /* 0x000fe20008000000 */
[----:B------:R-:W-:Y:S01]  /*1cc0*/  UMOV UR4, UR5 ;  /* 0x0000000500047c82 */ /* 0x000fe20008000000 */
[----:B------:R-:W-:-:S05]  /*1cd0*/  UMOV UR34, URZ ;  /* 0x000000ff00227c82 */ /* 0x000fca0008000000 */
.L_x_32:
[----:B------:R-:W-:Y:S01]  /*1ce0*/  ULEA UR33, UR4, UR6, 0x3 ;  /* 0x0000000604217291 */ /* 0x000fe2000f8e18ff */
[----:B------:R-:W-:Y:S01]  /*1cf0*/  @P3 MOV R2, 0x6000 ;  /* 0x0000600000023802 */ /* 0x000fe20000000f00 */
[----:B-1-34-:R-:W-:Y:S10]  /*1d00*/  @P0 BRA `(.L_x_27) ;  /* 0x00000000000c0947 */ /* 0x01aff40003800000 */
[----:B------:R-:W-:-:S04]  /*1d10*/  SHF.L.U32 R3, R12, 0x1f, RZ ;  /* 0x0000001f0c037819 */ /* 0x000fc800000006ff */
[----:B------:R-:W3:Y:S02]  /*1d20*/  SYNCS.PHASECHK.TRANS64.TRYWAIT P0, [UR33+0x90], R3 ;  /* 0x00009003ff0075a7 */ /* 0x000ee40008001121 */
[----:B---3--:R-:W-:Y:S05]  /*1d30*/  @!P0 BRA `(.L_x_28) ;  /* 0x0000005800c88947 */ /* 0x008fea0003800000 */
.L_x_27:
[----:B------:R3:W-:Y:S01]  /*1d40*/  @P3 SYNCS.ARRIVE.TRANS64 RZ, [UR33], R2 ;  /* 0x00000002ffff39a7 */ /* 0x0007e20008000021 */
[----:B------:R-:W-:Y:S02]  /*1d50*/  ULOP3.LUT UR5, UR25, 0x2, URZ, 0xfc, !UPT ;  /* 0x0000000219057892 */ /* 0x000fe4000f8efcff */
[----:B------:R-:W-:Y:S02]  /*1d60*/  UIADD3 UR13, UPT, UPT, UR13, 0x1, URZ ;  /* 0x000000010d0d7890 */ /* 0x000fe4000fffe0ff */
[----:B------:R-:W-:Y:S02]  /*1d70*/  UISETP.NE.AND UP0, UPT, UR5, 0x2, UPT ;  /* 0x000000020500788c */ /* 0x000fe4000bf05270 */
[----:B------:R-:W-:-:S07]  /*1d80*/  UISETP.NE.AND UP2, UPT, UR13, 0x1, UPT ;  /* 0x000000010d00788c */ /* 0x000fce000bf45270 */
[----:B------:R-:W-:Y:S05]  /*1d90*/  BRA.U UP0, `(.L_x_29) ;  /* 0x0000000100047547 */ /* 0x000fea000b800000 */
[----:B-1----:R-:W-:Y:S05]  /*1da0*/  BPT.TRAP 0x1 ;  /* 0x000000040000795c */ /* 0x002fea0000300000 */
.L_x_29:
[----:B------:R-:W-:Y:S04]  /*1db0*/  BSSY.RECONVERGENT B0, `(.L_x_30) ;  /* 0x0000003000007945 */ /* 0x000fe80003800200 */
[----:B------:R-:W-:Y:S05]  /*1dc0*/  @!P2 BRA `(.L_x_31) ;  /* 0x000000000004a947 */ /* 0x000fea0003800000 */
[----:B-1----:R-:W-:Y:S05]  /*1dd0*/  BPT.TRAP 0x1 ;  /* 0x000000040000795c */ /* 0x002fea0000300000 */
.L_x_31:
[----:B-1----:R-:W-:Y:S05]  /*1de0*/  BSYNC.RECONVERGENT B0 ;  /* 0x0000000000007941 */ /* 0x002fea0003800200 */
.L_x_30:
[----:B------:R-:W-:Y:S02]  /*1df0*/  UIADD3 UR5, UPT, UPT, UR4, 0x1, URZ ;  /* 0x0000000104057890 */ /* 0x000fe4000fffe0ff */
[----:B------:R-:W-:Y:S02]  /*1e00*/  ULEA UR32, UR4, UR6, 0xd ;  /* 0x0000000604207291 */ /* 0x000fe4000f8e68ff */
[----:B------:R-:W-:Y:S02]  /*1e10*/  UISETP.NE.AND UP0, UPT, UR5, 0x12, UPT ;  /* 0x000000120500788c */ /* 0x000fe4000bf05270 */
[----:B------:R-:W-:Y:S02]  /*1e20*/  UIADD3 UR16, UP1, UPT, UR26, 0x80, URZ ;  /* 0x000000801a107890 */ /* 0x000fe4000ff3e0ff */
[----:B------:R-:W-:Y:S02]  /*1e30*/  USEL UR8, URZ, 0x1, UP0 ;  /* 0x00000001ff087887 */ /* 0x000fe40008000000 */
[----:B------:R-:W-:-:S02]  /*1e40*/  USEL UR5, UR5, URZ, UP0 ;  /* 0x000000ff05057287 */ /* 0x000fc40008000000 */
[----:B------:R-:W-:Y:S02]  /*1e50*/  UIADD3 UR14, UP0, UPT, UR26, 0x180, URZ ;  /* 0x000001801a0e7890 */ /* 0x000fe4000ff1e0ff */
[----:B------:R-:W-:Y:S01]  /*1e60*/  LOP3.LUT R12, R12, UR8, RZ, 0x3c, !PT ;  /* 0x000000080c0c7c12 */ /* 0x000fe2000f8e3cff */
[----:B------:R-:W-:Y:S02]  /*1e70*/  ULEA UR8, UR4, UR24, 0xc ;  /* 0x0000001804087291 */ /* 0x000fe4000f8e60ff */
[----:B------:R-:W-:Y:S01]  /*1e80*/  ULEA UR7, UR5, UR6, 0x3 ;  /* 0x0000000605077291 */ /* 0x000fe2000f8e18ff */
[----:B--2---:R-:W-:Y:S01]  /*1e90*/  SHF.L.U32 R0, R12, 0x1f, RZ ;  /* 0x0000001f0c007819 */ /* 0x004fe200000006ff */
[----:B------:R-:W-:Y:S02]  /*1ea0*/  ULOP3.LUT UR33, UR33, 0xfefffff8, URZ, 0xc0, !UPT ;  /* 0xfefffff821217892 */ /* 0x000fe4000f8ec0ff */
[----:B------:R-:W-:Y:S02]  /*1eb0*/  UIADD3.X UR17, UPT, UPT, URZ, UR27, URZ, UP1, !UPT ;  /* 0x0000001bff117290 */ /* 0x000fe40008ffe4ff */
[----:B------:R-:W-:-:S02]  /*1ec0*/  UIADD3 UR32, UPT, UPT, UR32, 0x2400, URZ ;  /* 0x0000240020207890 */ /* 0x000fc4000fffe0ff */
[----:B------:R-:W-:Y:S01]  /*1ed0*/  UIADD3 UR8, UPT, UPT, UR6, 0x26400, UR8 ;  /* 0x0002640006087890 */ /* 0x000fe2000fffe008 */
[----:B------:R4:W1:Y:S01]  /*1ee0*/  SYNCS.PHASECHK.TRANS64.TRYWAIT P0, [UR7+0x90], R0 ;  /* 0x00009000ff0075a7 */ /* 0x0008620008001107 */
[----:B------:R-:W-:Y:S02]  /*1ef0*/  UIADD3.X UR15, UPT, UPT, URZ, UR27, URZ, UP0, !UPT ;  /* 0x0000001bff0f7290 */ /* 0x000fe400087fe4ff */
[----:B------:R-:W-:Y:S01]  /*1f00*/  UPRMT UR4, URZ, 0x5410, UR21 ;  /* 0x00005410ff047896 */ /* 0x000fe20008000015 */
[----:B------:R-:W-:Y:S01]  /*1f10*/  UMOV UR18, 0x0 ;  /* 0x0000000000127882 */ /* 0x000fe20000000000 */
[----:B------:R-:W-:Y:S01]  /*1f20*/  UMOV UR19, 0x10000000 ;  /* 0x1000000000137882 */ /* 0x000fe20000000000 */
[----:B------:R-:W-:Y:S01]  /*1f30*/  UMOV UR10, UR34 ;  /* 0x00000022000a7c82 */ /* 0x000fe20008000000 */
[----:B------:R-:W-:Y:S01]  /*1f40*/  UMOV UR12, UR36 ;  /* 0x00000024000c7c82 */ /* 0x000fe20008000000 */
[----:B------:R-:W-:Y:S01]  /*1f50*/  UMOV UR9, UR33 ;  /* 0x0000002100097c82 */ /* 0x000fe20008000000 */
[----:B------:R2:W-:Y:S01]  /*1f60*/  UTMALDG.3D.2CTA [UR32], [UR16], desc[UR18] ;  /* 0x00001220100075b4 */ /* 0x0005e20008211000 */
[----:B------:R-:W-:-:S02]  /*1f70*/  UMOV UR7, UR28 ;  /* 0x0000001c00077c82 */ /* 0x000fc40008000000 */
[----:B------:R3:W-:Y:S01]  /*1f80*/  UTMALDG.3D.MULTICAST.2CTA [UR8], [UR14], UR4, desc[UR18] ;  /* 0x000012080e0073b4 */ /* 0x0007e20008211804 */
[----:B--2---:R-:W-:Y:S01]  /*1f90*/  UIADD3 UR34, UPT, UPT, UR34, 0x80, URZ ;  /* 0x0000008022227890 */ /* 0x004fe2000fffe0ff */
[----:B---3--:R-:W-:Y:S01]  /*1fa0*/  UMOV UR4, UR5 ;  /* 0x0000000500047c82 */ /* 0x008fe20008000000 */
[----:B------:R-:W-:Y:S10]  /*1fb0*/  BRA.U UP2, `(.L_x_32) ;  /* 0xfffffffd02487547 */ /* 0x000ff4000b83ffff */
.L_x_26:
[----:B------:R-:W-:Y:S01]  /*1fc0*/  ULEA UR4, UR5, UR6, 0x3 ;  /* 0x0000000605047291 */ /* 0x000fe2000f8e18ff */
[----:B--2-4-:R-:W-:Y:S01]  /*1fd0*/  SHF.L.U32 R0, R12, 0x1f, RZ ;  /* 0x0000001f0c007819 */ /* 0x014fe200000006ff */
[----:B------:R-:W-:Y:S01]  /*1fe0*/  @!P1 SYNCS.ARRIVE.TRANS64.A1T0 RZ, [UR6+0x138], RZ ;  /* 0x000138ffffff99a7 */ /* 0x000fe20008100006 */
[----:B------:R-:W-:-:S06]  /*1ff0*/  UISETP.GT.AND UP0, UPT, UR41, UR40, UPT ;  /* 0x000000282900728c */ /* 0x000fcc000bf04270 */
[----:B-1-3--:R1:W2:Y:S03]  /*2000*/  SYNCS.PHASECHK.TRANS64.TRYWAIT P0, [UR4+0x90], R0 ;  /* 0x00009000ff0075a7 */ /* 0x00a2a60008001104 */
[----:B------:R-:W-:Y:S05]  /*2010*/  BRA.U !UP0, `(.L_x_33) ;  /* 0x0000000108c47547 */ /* 0x000fea000b800000 */
[----:B------:R-:W-:Y:S01]  /*2020*/  UIADD3 UR13, UPT, UPT, UR47, UR7, URZ ;  /* 0x000000072f0d7290 */ /* 0x000fe2000fffe0ff */
[----:B------:R-:W-:-:S11]  /*2030*/  UMOV UR4, UR5 ;  /* 0x0000000500047c82 */ /* 0x000fd60008000000 */
.L_x_39:
[----:B------:R-:W-:Y:S01]  /*2040*/  ULEA UR17, UR4, UR6, 0x3 ;  /* 0x0000000604117291 */ /* 0x000fe2000f8e18ff */
[----:B--2---:R-:W-:Y:S01]  /*2050*/  @P3 MOV R2, 0x6000 ;  /* 0x0000600000023802 */ /* 0x004fe20000000f00 */
[----:B--2-4-:R-:W-:Y:S10]  /*2060*/  @P0 BRA `(.L_x_34) ;  /* 0x00000000000c0947 */ /* 0x014ff40003800000 */
[----:B------:R-:W-:-:S04]  /*2070*/  SHF.L.U32 R3, R12, 0x1f, RZ ;  /* 0x0000001f0c037819 */ /* 0x000fc800000006ff */
[----:B------:R-:W2:Y:S02]  /*2080*/  SYNCS.PHASECHK.TRANS64.TRYWAIT P0, [UR17+0x90], R3 ;  /* 0x00009003ff0075a7 */ /* 0x000ea40008001111 */
[----:B--2---:R-:W-:Y:S05]  /*2090*/  @!P0 BRA `(.L_x_35) ;  /* 0x0000005800088947 */ /* 0x004fea0003800000 */
.L_x_34:
[----:B------:R2:W-:Y:S01]  /*20a0*/  @P3 SYNCS.ARRIVE.TRANS64 RZ, [UR17], R2 ;  /* 0x00000002ffff39a7 */ /* 0x0005e20008000011 */
[----:B------:R-:W-:-:S04]  /*20b0*/  ULOP3.LUT UR5, UR25, 0x2, URZ, 0xfc, !UPT ;  /* 0x0000000219057892 */ /* 0x000fc8000f8efcff */
[----:B------:R-:W-:-:S09]  /*20c0*/  UISETP.NE.AND UP0, UPT, UR5, 0x2, UPT ;  /* 0x000000020500788c */ /* 0x000fd2000bf05270 */
[----:B------:R-:W-:Y:S05]  /*20d0*/  BRA.U UP0, `(.L_x_36) ;  /* 0x0000000100047547 */ /* 0x000fea000b800000 */
[----:B------:R-:W-:Y:S05]  /*20e0*/  BPT.TRAP 0x1 ;  /* 0x000000040000795c */ /* 0x000fea0000300000 */
.L_x_36:
[----:B------:R-:W-:Y:S04]  /*20f0*/  BSSY.RECONVERGENT B0, `(.L_x_37) ;  /* 0x0000003000007945 */ /* 0x000fe80003800200 */
[----:B------:R-:W-:Y:S05]  /*2100*/  @!P2 BRA `(.L_x_38) ;  /* 0x000000000004a947 */ /* 0x000fea0003800000 */
[----:B------:R-:W-:Y:S05]  /*2110*/  BPT.TRAP 0x1 ;  /* 0x000000040000795c */ /* 0x000fea0000300000 */
.L_x_38:
[----:B------:R-:W-:Y:S05]  /*2120*/  BSYNC.RECONVERGENT B0 ;  /* 0x0000000000007941 */ /* 0x000fea0003800200 */
.L_x_37:
[----:B------:R-:W-:Y:S02]  /*2130*/  UIADD3 UR5, UPT, UPT, UR4, 0x1, URZ ;  /* 0x0000000104057890 */ /* 0x000fe4000fffe0ff */
[----:B------:R-:W-:Y:S02]  /*2140*/  USHF.L.U32 UR18, UR7, 0x7, URZ ;  /* 0x0000000707127899 */ /* 0x000fe400080006ff */
[----:B------:R-:W-:Y:S02]  /*2150*/  UISETP.NE.AND UP0, UPT, UR5, 0x12, UPT ;  /* 0x000000120500788c */ /* 0x000fe4000bf05270 */
[----:B------:R-:W-:Y:S02]  /*2160*/  UIADD3 UR7, UPT, UPT, UR7, 0x1, URZ ;  /* 0x0000000107077890 */ /* 0x000fe4000fffe0ff */
[----:B------:R-:W-:Y:S02]  /*2170*/  USEL UR9, URZ, 0x1, UP0 ;  /* 0x00000001ff097887 */ /* 0x000fe40008000000 */
[----:B------:R-:W-:-:S02]  /*2180*/  USEL UR5, UR5, URZ, UP0 ;  /* 0x000000ff05057287 */ /* 0x000fc40008000000 */
[----:B------:R-:W-:Y:S02]  /*2190*/  UIADD3 UR14, UP0, UPT, UR26, 0x180, URZ ;  /* 0x000001801a0e7890 */ /* 0x000fe4000ff1e0ff */
[----:B------:R-:W-:Y:S01]  /*21a0*/  ULEA UR8, UR5, UR6, 0x3 ;  /* 0x0000000605087291 */ /* 0x000fe2000f8e18ff */
[----:B------:R-:W-:Y:S01]  /*21b0*/  LOP3.LUT R12, R12, UR9, RZ, 0x3c, !PT ;  /* 0x000000090c0c7c12 */ /* 0x000fe2000f8e3cff */
[----:B------:R-:W-:Y:S02]  /*21c0*/  ULEA UR16, UR4, UR6, 0xd ;  /* 0x0000000604107291 */ /* 0x000fe4000f8e68ff */
[----:B------:R-:W-:Y:S01]  /*21d0*/  UIADD3 UR22, UP1, UPT, UR26, 0x80, URZ ;  /* 0x000000801a167890 */ /* 0x000fe2000ff3e0ff */
[----:B-1----:R-:W-:Y:S01]  /*21e0*/  SHF.L.U32 R0, R12, 0x1f, RZ ;  /* 0x0000001f0c007819 */ /* 0x002fe200000006ff */
[----:B------:R-:W-:Y:S02]  /*21f0*/  UIADD3.X UR15, UPT, UPT, URZ, UR27, URZ, UP0, !UPT ;  /* 0x0000001bff0f7290 */ /* 0x000fe400087fe4ff */
[----:B------:R-:W-:Y:S01]  /*2200*/  UISETP.NE.AND UP0, UPT, UR7, UR13, UPT ;  /* 0x0000000d0700728c */ /* 0x000fe2000bf05270 */
[----:B------:R3:W4:Y:S01]  /*2210*/  SYNCS.PHASECHK.TRANS64.TRYWAIT P0, [UR8+0x90], R0 ;  /* 0x00009000ff0075a7 */ /* 0x0007220008001108 */
[----:B------:R-:W-:-:S02]  /*2220*/  ULEA UR8, UR4, UR24, 0xc ;  /* 0x0000001804087291 */ /* 0x000fc4000f8e60ff */
[----:B------:R-:W-:Y:S02]  /*2230*/  ULOP3.LUT UR17, UR17, 0xfefffff8, URZ, 0xc0, !UPT ;  /* 0xfefffff811117892 */ /* 0x000fe4000f8ec0ff */
[----:B------:R-:W-:Y:S02]  /*2240*/  UIADD3 UR16, UPT, UPT, UR16, 0x2400, URZ ;  /* 0x0000240010107890 */ /* 0x000fe4000fffe0ff */
[----:B------:R-:W-:Y:S02]  /*2250*/  UIADD3.X UR23, UPT, UPT, URZ, UR27, URZ, UP1, !UPT ;  /* 0x0000001bff177290 */ /* 0x000fe40008ffe4ff */
[----:B------:R-:W-:Y:S02]  /*2260*/  UIADD3 UR8, UPT, UPT, UR6, 0x26400, UR8 ;  /* 0x0002640006087890 */ /* 0x000fe4000fffe008 */
[----:B------:R-:W-:Y:S01]  /*2270*/  UPRMT UR4, URZ, 0x5410, UR21 ;  /* 0x00005410ff047896 */ /* 0x000fe20008000015 */
[----:B------:R-:W-:Y:S01]  /*2280*/  UMOV UR30, 0x0 ;  /* 0x00000000001e7882 */ /* 0x000fe20000000000 */
[----:B------:R-:W-:Y:S01]  /*2290*/  UMOV UR31, 0x10000000 ;  /* 0x10000000001f7882 */ /* 0x000fe20000000000 */
[----:B------:R-:W-:Y:S01]  /*22a0*/  UMOV UR19, UR35 ;  /* 0x0000002300137c82 */ /* 0x000fe20008000000 */
[----:B------:R-:W-:Y:S01]  /*22b0*/  UMOV UR20, UR36 ;  /* 0x0000002400147c82 */ /* 0x000fe20008000000 */
[----:B------:R-:W-:Y:S01]  /*22c0*/  UMOV UR12, UR36 ;  /* 0x00000024000c7c82 */ /* 0x000fe20008000000 */
[----:B------:R-:W-:Y:S01]  /*22d0*/  UMOV UR9, UR17 ;  /* 0x0000001100097c82 */ /* 0x000fe20008000000 */
[----:B------:R-:W-:Y:S01]  /*22e0*/  UMOV UR10, UR18 ;  /* 0x00000012000a7c82 */ /* 0x000fe20008000000 */
[----:B------:R-:W-:Y:S01]  /*22f0*/  UTMALDG.3D.2CTA [UR16], [UR22], desc[UR30] ;  /* 0x00001e10160075b4 */ /* 0x000fe20008211000 */
[----:B------:R1:W-:Y:S02]  /*2300*/  UTMALDG.3D.MULTICAST.2CTA [UR8], [UR14], UR4, desc[UR30] ;  /* 0x00001e080e0073b4 */ /* 0x0003e40008211804 */
[----:B-1----:R-:W-:Y:S01]  /*2310*/  UMOV UR4, UR5 ;  /* 0x0000000500047c82 */ /* 0x002fe20008000000 */
[----:B---3--:R-:W-:Y:S05]  /*2320*/  BRA.U UP0, `(.L_x_39) ;  /* 0xfffffffd00447547 */ /* 0x008fea000b83ffff */
.L_x_33:
[C---:B------:R-:W-:Y:S01]  /*2330*/  LEA R3, R11.reuse, UR6, 0x3 ;  /* 0x000000060b037c11 */ /* 0x040fe2000f8e18ff */
[----:B------:R-:W-:Y:S01]  /*2340*/  NOP ;  /* 0x0000000000007918 */ /* 0x000fe20000000000 */
[----:B-1----:R-:W-:Y:S02]  /*2350*/  SHF.L.U32 R0, R10, 0x1f, RZ ;  /* 0x0000001f0a007819 */ /* 0x002fe400000006ff */
[----:B------:R-:W-:Y:S02]  /*2360*/  LEA R4, R11, UR6, 0x4 ;  /* 0x000000060b047c11 */ /* 0x000fe4000f8e20ff */
[----:B--2-4-:R-:W1:Y:S02]  /*2370*/  SYNCS.PHASECHK.TRANS64.TRYWAIT P0, [R3+URZ+0x140], R0 ;  /* 0x00014000030075a7 */ /* 0x014e6400080011ff */
[----:B-1----:R-:W-:Y:S05]  /*2380*/  @!P0 BRA `(.L_x_40) ;  /* 0x0000005400648947 */ /* 0x002fea0003800000 */
.L_x_131:
[----:B------:R-:W2:Y:S01]  /*2390*/  LDS.128 R4, [R4+0x1d0] ;  /* 0x0001d00004047984 */ /* 0x000ea20000000c00 */
[----:B------:R-:W-:Y:S01]  /*23a0*/  UISETP.GE.AND UP0, UPT, UR42, 0x1, UPT ;  /* 0x000000012a00788c */ /* 0x000fe2000bf06270 */
[----:B------:R-:W-:Y:S01]  /*23b0*/  @!PT LDS RZ, [RZ] ;  /* 0x00000000fffff984 */ /* 0x000fe20000000800 */
[----:B------:R-:W-:Y:S01]  /*23c0*/  @!PT LDS RZ, [RZ] ;  /* 0x00000000fffff984 */ /* 0x000fe20000000800 */
[----:B------:R-:W-:Y:S01]  /*23d0*/  @!PT LDS RZ, [RZ] ;  /* 0x00000000fffff984 */ /* 0x000fe20000000800 */
[----:B------:R-:W-:Y:S01]  /*23e0*/  @!PT LDS RZ, [RZ] ;  /* 0x00000000fffff984 */ /* 0x000fe20000000800 */
[----:B------:R3:W-:Y:S06]  /*23f0*/  MEMBAR.ALL.CTA ;  /* 0x0000000000007992 */ /* 0x0007ec0000008000 */
[----:B---3--:R-:W3:Y:S01]  /*2400*/  FENCE.VIEW.ASYNC.S ;  /* 0x00000000000073c6 */ /* 0x008ee20000000000 */
[----:B--2---:R-:W-:-:S13]  /*2410*/  LOP3.LUT P0, RZ, R6, 0x1, RZ, 0xc0, !PT ;  /* 0x0000000106ff7812 */ /* 0x004fda000780c0ff */
[----:B---3--:R-:W-:Y:S01]  /*2420*/  VOTEU.ANY UP1, P0 ;  /* 0x0000000000ff7886 */ /* 0x008fe20000020100 */
[----:B------:R-:W-:-:S13]  /*2430*/  PLOP3.LUT P0, PT, PT, PT, UP1, 0x80, 0x8 ;  /* 0x000000000008781c */ /* 0x000fda0003f0f018 */
[----:B-1----:R-:W-:Y:S02]  /*2440*/  @P0 LOP3.LUT R0, R5, 0xffff, RZ, 0xc0, !PT ;  /* 0x0000ffff05000812 */ /* 0x002fe400078ec0ff */
[----:B------:R-:W-:Y:S02]  /*2450*/  @P0 MOV R2, R4 ;  /* 0x0000000400020202 */ /* 0x000fe40000000f00 */
[----:B------:R-:W-:Y:S01]  /*2460*/  @P0 R2UR UR7, R0 ;  /* 0x00000000000702ca */ /* 0x000fe200000e0000 */
[----:B------:R-:W-:Y:S01]  /*2470*/  VIADD R0, R3, 0x150 ;  /* 0x0000015003007836 */ /* 0x000fe20000000000 */
[----:B------:R-:W-:Y:S02]  /*2480*/  @P0 SHF.R.U32.HI R4, RZ, 0x10, R5 ;  /* 0x00000010ff040819 */ /* 0x000fe40000011605 */
[----:B------:R-:W-:Y:S02]  /*2490*/  @P0 R2UR UR8, R2 ;  /* 0x00000000020802ca */ /* 0x000fe400000e0000 */
[----:B------:R-:W-:-:S02]  /*24a0*/  PRMT R0, RZ, 0x654, R0 ;  /* 0x00000654ff007816 */ /* 0x000fc40000000000 */
[----:B------:R-:W-:Y:S02]  /*24b0*/  @P0 R2UR UR4, R4 ;  /* 0x00000000040402ca */ /* 0x000fe400000e0000 */
[----:B------:R1:W-:Y:S03]  /*24c0*/  SYNCS.ARRIVE.TRANS64.RED.A1T0 RZ, [R0+URZ], RZ ;  /* 0x000000ff00ff79a7 */ /* 0x0003e600081004ff */
[----:B------:R-:W-:-:S04]  /*24d0*/  @UP1 UMOV UR29, UR7 ;  /* 0x00000007001d1c82 */ /* 0x000fc80008000000 */
[----:B------:R-:W-:-:S04]  /*24e0*/  @UP1 UMOV UR37, UR8 ;  /* 0x0000000800251c82 */ /* 0x000fc80008000000 */
[----:B------:R-:W-:Y:S01]  /*24f0*/  @UP1 UMOV UR36, UR4 ;  /* 0x0000000400241c82 */ /* 0x000fe20008000000 */
[----:B------:R-:W-:Y:S05]  /*2500*/  BRA.U !UP0, `(.L_x_41) ;  /* 0x0000000108d47547 */ /* 0x000fea000b800000 */
[----:B------:R-:W2:Y:S01]  /*2510*/  LDCU.128 UR12, c[0x0][0xb10] ;  /* 0x00016200ff0c77ac */ /* 0x000ea20008000c00 */
[----:B------:R-:W3:Y:S01]  /*2520*/  LDCU UR30, c[0x0][0xb20] ;  /* 0x00016400ff1e77ac */ /* 0x000ee20008000800 */
[----:B------:R-:W4:Y:S01]  /*2530*/  LDCU UR20, c[0x0][0xb0c] ;  /* 0x00016180ff1477ac */ /* 0x000f220008000800 */
[----:B------:R-:W1:Y:S01]  /*2540*/  LDCU.64 UR10, c[0x0][0xb28] ;  /* 0x00016500ff0a77ac */ /* 0x000e620008000a00 */
[----:B------:R-:W-:Y:S02]  /*2550*/  UISETP.NE.AND UP3, UPT, UR42, 0x1, UPT ;  /* 0x000000012a00788c */ /* 0x000fe4000bf65270 */
[----:B--2---:R-:W-:Y:S02]  /*2560*/  UIMAD.WIDE.U32 UR16, UR38, UR15, URZ ;  /* 0x0000000f261072a5 */ /* 0x004fe4000f8e00ff */
[----:B------:R-:W-:Y:S02]  /*2570*/  UIMAD.WIDE.U32 UR8, UR39, UR12, URZ ;  /* 0x0000000c270872a5 */ /* 0x000fe4000f8e00ff */
[----:B------:R-:W-:-:S02]  /*2580*/  UISETP.NE.AND UP0, UPT, UR14, 0x1, UPT ;  /* 0x000000010e00788c */ /* 0x000fc4000bf05270 */
[----:B------:R-:W-:Y:S01]  /*2590*/  UIMAD.WIDE.U32 UR22, UR29, UR15, URZ ;  /* 0x0000000f1d1672a5 */ /* 0x000fe2000f8e00ff */
[----:B------:R-:W-:Y:S02]  /*25a0*/  UMOV UR16, UR17 ;  /* 0x0000001100107c82 */ /* 0x000fe40008000000 */
[----:B------:R-:W-:Y:S01]  /*25b0*/  UMOV UR8, UR9 ;  /* 0x0000000900087c82 */ /* 0x000fe20008000000 */
[----:B---3--:R-:W-:Y:S02]  /*25c0*/  USHF.R.U32.HI UR16, URZ, UR30, UR16 ;  /* 0x0000001eff107299 */ /* 0x008fe40008011610 */
[----:B----4-:R-:W-:Y:S02]  /*25d0*/  UISETP.NE.AND UP2, UPT, UR20, 0x1, UPT ;  /* 0x000000011400788c */ /* 0x010fe4000bf45270 */
[----:B------:R-:W-:Y:S02]  /*25e0*/  USHF.R.U32.HI UR8, URZ, UR13, UR8 ;  /* 0x0000000dff087299 */ /* 0x000fe40008011608 */
[----:B------:R-:W-:-:S02]  /*25f0*/  USEL UR7, UR38, UR16, !UP0 ;  /* 0x0000001026077287 */ /* 0x000fc4000c000000 */
[----:B------:R-:W-:Y:S02]  /*2600*/  USEL UR8, UR39, UR8, !UP2 ;  /* 0x0000000827087287 */ /* 0x000fe4000d000000 */
[----:B-1----:R-:W-:Y:S01]  /*2610*/  UIMAD.WIDE.U32 UR16, UR7, UR10, URZ ;  /* 0x0000000a071072a5 */ /* 0x002fe2000f8e00ff */
[----:B------:R-:W-:Y:S01]  /*2620*/  UMOV UR4, UR23 ;  /* 0x0000001700047c82 */ /* 0x000fe20008000000 */
[----:B------:R-:W-:Y:S02]  /*2630*/  UIMAD.WIDE.U32 UR18, UR37, UR12, URZ ;  /* 0x0000000c251272a5 */ /* 0x000fe4000f8e00ff */
[----:B------:R-:W-:-:S03]  /*2640*/  UIMAD.WIDE.U32 UR22, UR8, UR10, URZ ;  /* 0x0000000a081672a5 */ /* 0x000fc6000f8e00ff */
[----:B------:R-:W-:Y:S01]  /*2650*/  UMOV UR16, UR17 ;  /* 0x0000001100107c82 */ /* 0x000fe20008000000 */
[----:B------:R-:W-:Y:S02]  /*2660*/  USHF.R.U32.HI UR4, URZ, UR30, UR4 ;  /* 0x0000001eff047299 */ /* 0x000fe40008011604 */
[----:B------:R-:W-:Y:S01]  /*2670*/  @UP3 USHF.R.U32.HI UR7, URZ, UR11, UR16 ;  /* 0x0000000bff073299 */ /* 0x000fe20008011610 */
[----:B------:R-:W-:Y:S01]  /*2680*/  UMOV UR18, UR19 ;  /* 0x0000001300127c82 */ /* 0x000fe20008000000 */
[----:B------:R-:W-:Y:S01]  /*2690*/  UMOV UR22, UR23 ;  /* 0x0000001700167c82 */ /* 0x000fe20008000000 */
[----:B------:R-:W-:Y:S02]  /*26a0*/  USHF.R.U32.HI UR13, URZ, UR13, UR18 ;  /* 0x0000000dff0d7299 */ /* 0x000fe40008011612 */
[----:B------:R-:W-:Y:S02]  /*26b0*/  USEL UR4, UR29, UR4, !UP0 ;  /* 0x000000041d047287 */ /* 0x000fe4000c000000 */
[----:B------:R-:W-:-:S02]  /*26c0*/  @UP3 USHF.R.U32.HI UR8, URZ, UR11, UR22 ;  /* 0x0000000bff083299 */ /* 0x000fc40008011616 */
[----:B------:R-:W-:Y:S02]  /*26d0*/  UIMAD UR9, UR42, UR7, URZ ;  /* 0x000000072a0972a4 */ /* 0x000fe4000f8e02ff */
[----:B------:R-:W-:Y:S02]  /*26e0*/  USEL UR7, UR37, UR13, !UP2 ;  /* 0x0000000d25077287 */ /* 0x000fe4000d000000 */
[----:B------:R-:W-:Y:S02]  /*26f0*/  UIMAD UR12, UR42, UR8, URZ ;  /* 0x000000082a0c72a4 */ /* 0x000fe4000f8e02ff */
[----:B------:R-:W-:Y:S02]  /*2700*/  UISETP.GE.AND UP0, UPT, UR4, UR9, UPT ;  /* 0x000000090400728c */ /* 0x000fe4000bf06270 */
[----:B------:R-:W-:Y:S02]  /*2710*/  UIMAD.WIDE.U32 UR16, UR4, UR10, URZ ;  /* 0x0000000a041072a5 */ /* 0x000fe4000f8e00ff */
[----:B------:R-:W-:-:S02]  /*2720*/  UISETP.GE.OR UP0, UPT, UR7, UR12, UP0 ;  /* 0x0000000c0700728c */ /* 0x000fc40008706670 */
[----:B------:R-:W-:Y:S02]  /*2730*/  UIMAD.WIDE.U32 UR12, UR7, UR10, URZ ;  /* 0x0000000a070c72a5 */ /* 0x000fe4000f8e00ff */
[----:B------:R-:W-:Y:S01]  /*2740*/  UIADD3 UR15, UPT, UPT, -UR4, URZ, URZ ;  /* 0x000000ff040f7290 */ /* 0x000fe2000fffe1ff */
[----:B------:R-:W-:Y:S01]  /*2750*/  UMOV UR10, UR17 ;  /* 0x00000011000a7c82 */ /* 0x000fe20008000000 */
[----:B------:R-:W-:Y:S02]  /*2760*/  UIADD3 UR12, UPT, UPT, -UR7, URZ, URZ ;  /* 0x000000ff070c7290 */ /* 0x000fe4000fffe1ff */
        /* <DEDUP_REMOVED lines=15> */
.L_x_41:
[----:B------:R-:W2:Y:S02]  /*2860*/  LDCU UR4, c[0x0][0xb30] ;  /* 0x00016600ff0477ac */ /* 0x000ea40008000800 */
[----:B--2---:R-:W-:-:S09]  /*2870*/  UISETP.NE.AND UP0, UPT, UR4, 0x1, UPT ;  /* 0x000000010400788c */ /* 0x004fd2000bf05270 */
[----:B------:R-:W-:Y:S05]  /*2880*/  BRA.U UP0, `(.L_x_42) ;  /* 0x0000000100447547 */ /* 0x000fea000b800000 */
[----:B------:R-:W2:Y:S01]  /*2890*/  LDCU.128 UR12, c[0x0][0xb10] ;  /* 0x00016200ff0c77ac */ /* 0x000ea20008000c00 */
[----:B------:R-:W3:Y:S01]  /*28a0*/  LDCU UR16, c[0x0][0xb0c] ;  /* 0x00016180ff1077ac */ /* 0x000ee20008000800 */
[----:B------:R-:W4:Y:S01]  /*28b0*/  LDCU UR17, c[0x0][0xb20] ;  /* 0x00016400ff1177ac */ /* 0x000f220008000800 */
[----:B--2---:R-:W-:Y:S02]  /*28c0*/  UIMAD.WIDE.U32 UR10, UR37, UR12, URZ ;  /* 0x0000000c250a72a5 */ /* 0x004fe4000f8e00ff */
[----:B------:R-:W-:Y:S02]  /*28d0*/  UIMAD.WIDE.U32 UR8, UR29, UR15, URZ ;  /* 0x0000000f1d0872a5 */ /* 0x000fe4000f8e00ff */
[----:B---3--:R-:W-:Y:S02]  /*28e0*/  UISETP.NE.AND UP2, UPT, UR16, 0x1, UPT ;  /* 0x000000011000788c */ /* 0x008fe4000bf45270 */
[----:B------:R-:W-:Y:S01]  /*28f0*/  UISETP.NE.AND UP0, UPT, UR14, 0x1, UPT ;  /* 0x000000010e00788c */ /* 0x000fe2000bf05270 */
[----:B------:R-:W-:-:S02]  /*2900*/  UMOV UR7, UR11 ;  /* 0x0000000b00077c82 */ /* 0x000fc40008000000 */
[----:B------:R-:W-:Y:S01]  /*2910*/  UMOV UR4, UR9 ;  /* 0x0000000900047c82 */ /* 0x000fe20008000000 */
[----:B------:R-:W-:Y:S02]  /*2920*/  USHF.R.U32.HI UR7, URZ, UR13, UR7 ;  /* 0x0000000dff077299 */ /* 0x000fe40008011607 */
[----:B----4-:R-:W-:Y:S02]  /*2930*/  USHF.R.U32.HI UR4, URZ, UR17, UR4 ;  /* 0x00000011ff047299 */ /* 0x010fe40008011604 */
[----:B------:R-:W-:Y:S02]  /*2940*/  USEL UR7, UR37, UR7, !UP2 ;  /* 0x0000000725077287 */ /* 0x000fe4000d000000 */
[----:B------:R-:W-:-:S04]  /*2950*/  USEL UR4, UR29, UR4, !UP0 ;  /* 0x000000041d047287 */ /* 0x000fc8000c000000 */
[----:B------:R-:W-:Y:S02]  /*2960*/  UIADD3 UR8, UPT, UPT, UR7, -UR4, URZ ;  /* 0x8000000407087290 */ /* 0x000fe4000fffe0ff */
[----:B------:R-:W-:Y:S02]  /*2970*/  UIADD3 UR4, UPT, UPT, -UR7, UR4, URZ ;  /* 0x0000000407047290 */ /* 0x000fe4000fffe1ff */
[----:B------:R-:W-:Y:S02]  /*2980*/  UIMAD UR29, UR8, UR14, UR29 ;  /* 0x0000000e081d72a4 */ /* 0x000fe4000f8e021d */
[----:B------:R-:W-:-:S12]  /*2990*/  UIMAD UR37, UR4, UR16, UR37 ;  /* 0x00000010042572a4 */ /* 0x000fd8000f8e0225 */
.L_x_42:
[----:B------:R-:W-:Y:S01]  /*29a0*/  VIADD R11, R11, 0x1 ;  /* 0x000000010b0b7836 */ /* 0x000fe20000000000 */
[----:B------:R-:W-:Y:S01]  /*29b0*/  PLOP3.LUT P1, PT, PT, PT, PT, 0x80, 0x8 ;  /* 0x000000000008781c */ /* 0x000fe20003f2f070 */
[----:B------:R-:W-:Y:S02]  /*29c0*/  UIADD3 UR45, UPT, UPT, UR37, UR57, URZ ;  /* 0x00000039252d7290 */ /* 0x000fe4000fffe0ff */
[----:B------:R-:W-:Y:S01]  /*29d0*/  UIADD3 UR46, UPT, UPT, UR29, UR60, URZ ;  /* 0x0000003c1d2e7290 */ /* 0x000fe2000fffe0ff */
[----:B------:R-:W-:-:S04]  /*29e0*/  ISETP.NE.AND P0, PT, R11, 0x2, PT ;  /* 0x000000020b00780c */ /* 0x000fc80003f05270 */
[----:B-1----:R-:W-:Y:S02]  /*29f0*/  SEL R0, RZ, 0x1, P0 ;  /* 0x00000001ff007807 */ /* 0x002fe40000000000 */
[----:B------:R-:W-:Y:S02]  /*2a00*/  SEL R11, R11, RZ, P0 ;  /* 0x000000ff0b0b7207 */ /* 0x000fe40000000000 */
[----:B------:R-:W-:Y:S01]  /*2a10*/  LOP3.LUT R10, R10, R0, RZ, 0x3c, !PT ;  /* 0x000000000a0a7212 */ /* 0x000fe200078e3cff */
[----:B------:R-:W-:Y:S06]  /*2a20*/  BRA.U UP1, `(.L_x_43) ;  /* 0xfffffff1012c7547 */ /* 0x000fec000b83ffff */
[----:B------:R-:W-:Y:S01]  /*2a30*/  UIADD3 UR7, UPT, UPT, UR6, 0x90, URZ ;  /* 0x0000009006077890 */ /* 0x000fe2000fffe0ff */
[----:B------:R-:W-:-:S03]  /*2a40*/  SHF.L.U32 R2, R12, 0x1f, RZ ;  /* 0x0000001f0c027819 */ /* 0x000fc600000006ff */
[----:B------:R-:W-:-:S09]  /*2a50*/  ULEA UR4, UR5, UR7, 0x3 ;  /* 0x0000000705047291 */ /* 0x000fd2000f8e18ff */
[----:B------:R-:W1:Y:S02]  /*2a60*/  SYNCS.PHASECHK.TRANS64.TRYWAIT P0, [UR4], R2 ;  /* 0x00000002ff0075a7 */ /* 0x000e640008001104 */
[----:B-1----:R-:W-:Y:S05]  /*2a70*/  @!P0 BRA `(.L_x_44) ;  /* 0x0000004c00bc8947 */ /* 0x002fea0003800000 */
.L_x_133:
[----:B------:R-:W-:-:S04]  /*2a80*/  UIADD3 UR4, UPT, UPT, UR5, 0x1, URZ ;  /* 0x0000000105047890 */ /* 0x000fc8000fffe0ff */
[----:B------:R-:W-:-:S04]  /*2a90*/  UISETP.NE.AND UP0, UPT, UR4, 0x12, UPT ;  /* 0x000000120400788c */ /* 0x000fc8000bf05270 */
[----:B------:R-:W-:Y:S02]  /*2aa0*/  USEL UR6, URZ, 0x1, UP0 ;  /* 0x00000001ff067887 */ /* 0x000fe40008000000 */
[----:B------:R-:W-:-:S04]  /*2ab0*/  USEL UR4, UR4, URZ, UP0 ;  /* 0x000000ff04047287 */ /* 0x000fc80008000000 */
[----:B------:R-:W-:Y:S01]  /*2ac0*/  ULEA UR5, UR4, UR7, 0x3 ;  /* 0x0000000704057291 */ /* 0x000fe2000f8e18ff */
[----:B-1----:R-:W-:-:S04]  /*2ad0*/  LOP3.LUT R2, R12, UR6, RZ, 0x3c, !PT ;  /* 0x000000060c027c12 */ /* 0x002fc8000f8e3cff */
[----:B------:R-:W-:-:S04]  /*2ae0*/  SHF.L.U32 R3, R2, 0x1f, RZ ;  /* 0x0000001f02037819 */ /* 0x000fc800000006ff */
[----:B------:R-:W1:Y:S02]  /*2af0*/  SYNCS.PHASECHK.TRANS64.TRYWAIT P0, [UR5], R3 ;  /* 0x00000003ff0075a7 */ /* 0x000e640008001105 */
[----:B-1----:R-:W-:Y:S05]  /*2b00*/  @!P0 BRA `(.L_x_45) ;  /* 0x0000004c00b08947 */ /* 0x002fea0003800000 */
.L_x_135:
[----:B------:R-:W-:-:S04]  /*2b10*/  UIADD3 UR4, UPT, UPT, UR4, 0x1, URZ ;  /* 0x0000000104047890 */ /* 0x000fc8000fffe0ff */
[----:B------:R-:W-:-:S04]  /*2b20*/  UISETP.NE.AND UP0, UPT, UR4, 0x12, UPT ;  /* 0x000000120400788c */ /* 0x000fc8000bf05270 */
[----:B------:R-:W-:Y:S02]  /*2b30*/  USEL UR6, URZ, 0x1, UP0 ;  /* 0x00000001ff067887 */ /* 0x000fe40008000000 */
[----:B------:R-:W-:-:S04]  /*2b40*/  USEL UR4, UR4, URZ, UP0 ;  /* 0x000000ff04047287 */ /* 0x000fc80008000000 */
[----:B------:R-:W-:Y:S01]  /*2b50*/  ULEA UR5, UR4, UR7, 0x3 ;  /* 0x0000000704057291 */ /* 0x000fe2000f8e18ff */
[----:B------:R-:W-:-:S04]  /*2b60*/  LOP3.LUT R2, R2, UR6, RZ, 0x3c, !PT ;  /* 0x0000000602027c12 */ /* 0x000fc8000f8e3cff */
[----:B-1----:R-:W-:-:S04]  /*2b70*/  SHF.L.U32 R3, R2, 0x1f, RZ ;  /* 0x0000001f02037819 */ /* 0x002fc800000006ff */
[----:B------:R-:W1:Y:S02]  /*2b80*/  SYNCS.PHASECHK.TRANS64.TRYWAIT P0, [UR5], R3 ;  /* 0x00000003ff0075a7 */ /* 0x000e640008001105 */
[----:B-1----:R-:W-:Y:S05]  /*2b90*/  @!P0 BRA `(.L_x_46) ;  /* 0x0000004c00a48947 */ /* 0x002fea0003800000 */
.L_x_137:
        /* <DEDUP_REMOVED lines=9> */
.L_x_139:
        /* <DEDUP_REMOVED lines=9> */
.L_x_141:
        /* <DEDUP_REMOVED lines=9> */
.L_x_143:
        /* <DEDUP_REMOVED lines=9> */
.L_x_145:
        /* <DEDUP_REMOVED lines=9> */
.L_x_147:
        /* <DEDUP_REMOVED lines=9> */
.L_x_149:
        /* <DEDUP_REMOVED lines=9> */
.L_x_151:
        /* <DEDUP_REMOVED lines=9> */
.L_x_153:
        /* <DEDUP_REMOVED lines=9> */
.L_x_155:
        /* <DEDUP_REMOVED lines=9> */
.L_x_157:
        /* <DEDUP_REMOVED lines=9> */
.L_x_159:
        /* <DEDUP_REMOVED lines=9> */
.L_x_161:
        /* <DEDUP_REMOVED lines=9> */
.L_x_163:
        /* <DEDUP_REMOVED lines=9> */
.L_x_165:
[----:B------:R-:W-:-:S04]  /*3380*/  UIADD3 UR4, UPT, UPT, UR4, 0x1, URZ ;  /* 0x0000000104047890 */ /* 0x000fc8000fffe0ff */
[----:B------:R-:W-:-:S04]  /*3390*/  UISETP.NE.AND UP0, UPT, UR4, 0x12, UPT ;  /* 0x000000120400788c */ /* 0x000fc8000bf05270 */
[----:B------:R-:W-:Y:S02]  /*33a0*/  USEL UR5, URZ, 0x1, UP0 ;  /* 0x00000001ff057887 */ /* 0x000fe40008000000 */
[----:B------:R-:W-:-:S04]  /*33b0*/  USEL UR4, UR4, URZ, UP0 ;  /* 0x000000ff04047287 */ /* 0x000fc80008000000 */
[----:B------:R-:W-:Y:S01]  /*33c0*/  ULEA UR4, UR4, UR7, 0x3 ;  /* 0x0000000704047291 */ /* 0x000fe2000f8e18ff */
[----:B------:R-:W-:-:S04]  /*33d0*/  LOP3.LUT R2, R2, UR5, RZ, 0x3c, !PT ;  /* 0x0000000502027c12 */ /* 0x000fc8000f8e3cff */
[----:B------:R-:W-:Y:S01]  /*33e0*/  SHF.L.U32 R2, R2, 0x1f, RZ ;  /* 0x0000001f02027819 */ /* 0x000fe200000006ff */
[----:B-1----:R-:W-:-:S07]  /*33f0*/  IMAD.U32 R0, RZ, RZ, UR4 ;  /* 0x00000004ff007e24 */ /* 0x002fce000f8e00ff */
.L_x_61:
[----:B-1----:R1:W2:Y:S02]  /*3400*/  SYNCS.PHASECHK.TRANS64.TRYWAIT P0, [R0+URZ], R2 ;  /* 0x00000002000075a7 */ /* 0x0022a400080011ff */
[----:B--2---:R-:W-:Y:S05]  /*3410*/  @!P0 NANOSLEEP.SYNCS 0x989680 ;  /* 0x009896800000895d */ /* 0x004fea0003900000 */
[----:B------:R-:W2:Y:S02]  /*3420*/  @!P0 SYNCS.PHASECHK.TRANS64 P0, [R0+URZ], R2 ;  /* 0x00000002000085a7 */ /* 0x000ea400080010ff */
[----:B--2---:R-:W-:Y:S05]  /*3430*/  @P0 EXIT ;  /* 0x000000000000094d */ /* 0x004fea0003800000 */
[----:B------:R-:W-:Y:S05]  /*3440*/  BRA `(.L_x_61) ;  /* 0xfffffffc00ec7947 */ /* 0x000fea000383ffff */
.L_x_23:
[----:B------:R-:W-:-:S04]  /*3450*/  UISETP.NE.AND UP0, UPT, UR55, URZ, UPT ;  /* 0x000000ff3700728c */ /* 0x000fc8000bf05270 */
[----:B------:R-:W-:-:S09]  /*3460*/  UISETP.NE.OR UP0, UPT, UR20, 0x1, UP0 ;  /* 0x000000011400788c */ /* 0x000fd20008705670 */
[----:B------:R-:W-:Y:S05]  /*3470*/  BRA.U UP0, `(.L_x_62) ;  /* 0x0000000500487547 */ /* 0x000fea000b800000 */
[----:B------:R-:W-:Y:S01]  /*3480*/  ISETP.GE.U32.AND P2, PT, R0, 0x4, PT ;  /* 0x000000040000780c */ /* 0x000fe20003f46070 */
[----:B------:R-:W-:Y:S01]  /*3490*/  IMAD.MOV.U32 R12, RZ, RZ, 0x1 ;  /* 0x00000001ff0c7424 */ /* 0x000fe200078e00ff */
[----:B------:R-:W-:Y:S02]  /*34a0*/  CS2R R10, SRZ ;  /* 0x00000000000a7805 */ /* 0x000fe4000001ff00 */
[----:B------:R-:W-:Y:S01]  /*34b0*/  CS2R R8, SRZ ;  /* 0x0000000000087805 */ /* 0x000fe2000001ff00 */
[----:B------:R-:W-:Y:S01]  /*34c0*/  UMOV UR6, 0x400 ;  /* 0x0000040000067882 */ /* 0x000fe20000000000 */
[----:B------:R-:W-:Y:S01]  /*34d0*/  UMOV UR5, URZ ;  /* 0x000000ff00057c82 */ /* 0x000fe20008000000 */
[----:B------:R-:W-:-:S12]  /*34e0*/  ULEA UR6, UR55, UR6, 0x18 ;  /* 0x0000000637067291 */ /* 0x000fd8000f8ec0ff */
.L_x_66:
[----:B------:R-:W-:Y:S02]  /*34f0*/  LEA R2, R8, UR6, 0x3 ;  /* 0x0000000608027c11 */ /* 0x000fe4000f8e18ff */
[----:B------:R-:W-:-:S03]  /*3500*/  SHF.L.U32 R4, R9, 0x1f, RZ ;  /* 0x0000001f09047819 */ /* 0x000fc600000006ff */
[----:B------:R-:W-:Y:S01]  /*3510*/  VIADD R5, R2, 0x1b0 ;  /* 0x000001b002057836 */ /* 0x000fe20000000000 */
[----:B------:R-:W2:Y:S02]  /*3520*/  SYNCS.PHASECHK.TRANS64.TRYWAIT P0, [R2+URZ+0x1a0], R4 ;  /* 0x0001a004020075a7 */ /* 0x000ea400080011ff */
[----:B--2---:R-:W-:Y:S05]  /*3530*/  @!P0 BRA `(.L_x_63) ;  /* 0x0000004800a48947 */ /* 0x004fea0003800000 */
.L_x_166:
[----:B------:R-:W-:Y:S01]  /*3540*/  ULEA UR4, UR5, UR6, 0x3 ;  /* 0x0000000605047291 */ /* 0x000fe2000f8e18ff */
[----:B--2---:R-:W-:Y:S01]  /*3550*/  PRMT R2, RZ, 0x654, R5 ;  /* 0x00000654ff027816 */ /* 0x004fe20000000005 */
[----:B------:R-:W-:Y:S01]  /*3560*/  @!P2 IMAD.MOV.U32 R4, RZ, RZ, 0x10 ;  /* 0x00000010ff04a424 */ /* 0x000fe200078e00ff */
[----:B------:R-:W-:Y:S01]  /*3570*/  SHF.L.U32 R5, R12, 0x1f, RZ ;  /* 0x0000001f0c057819 */ /* 0x000fe200000006ff */
[----:B------:R-:W-:Y:S01]  /*3580*/  UIADD3 UR7, UPT, UPT, UR4, 0x140, URZ ;  /* 0x0000014004077890 */ /* 0x000fe2000fffe0ff */
[----:B------:R2:W-:Y:S05]  /*3590*/  SYNCS.ARRIVE.TRANS64.RED.A1T0 RZ, [R2+URZ], RZ ;  /* 0x000000ff02ff79a7 */ /* 0x0005ea00081004ff */
[----:B------:R-:W-:Y:S01]  /*35a0*/  IMAD.U32 R6, RZ, RZ, UR7 ;  /* 0x00000007ff067e24 */ /* 0x000fe2000f8e00ff */
[----:B------:R-:W3:Y:S04]  /*35b0*/  SYNCS.PHASECHK.TRANS64.TRYWAIT P0, [UR4+0x150], R5 ;  /* 0x00015005ff0075a7 */ /* 0x000ee80008001104 */
[----:B------:R-:W-:Y:S01]  /*35c0*/  PRMT R6, R0, 0x654, R6 ;  /* 0x0000065400067816 */ /* 0x000fe20000000006 */
[----:B--23--:R-:W-:Y:S06]  /*35d0*/  @!P0 BRA `(.L_x_64) ;  /* 0x0000004800908947 */ /* 0x00cfec0003800000 */
.L_x_168:
[----:B------:R-:W-:Y:S01]  /*35e0*/  ULEA UR8, UR5, UR6, 0x4 ;  /* 0x0000000605087291 */ /* 0x000fe2000f8e20ff */
[----:B------:R-:W-:Y:S01]  /*35f0*/  SEL R3, R6, R3, !P2 ;  /* 0x0000000306037207 */ /* 0x000fe20005000000 */
[----:B------:R-:W-:Y:S01]  /*3600*/  UIADD3 UR9, UPT, UPT, UR4, 0x140, URZ ;  /* 0x0000014004097890 */ /* 0x000fe2000fffe0ff */
[----:B--2---:R-:W-:Y:S01]  /*3610*/  LEA R2, R11, UR6, 0x3 ;  /* 0x000000060b027c11 */ /* 0x004fe2000f8e18ff */
[----:B------:R-:W-:Y:S01]  /*3620*/  UIADD3 UR8, UPT, UPT, UR8, 0x1d0, URZ ;  /* 0x000001d008087890 */ /* 0x000fe2000fffe0ff */
[----:B------:R2:W-:Y:S01]  /*3630*/  @!P2 SYNCS.ARRIVE.TRANS64.RED RZ, [R3+URZ], R4 ;  /* 0x0000000403ffa9a7 */ /* 0x0005e200080004ff */
[----:B------:R-:W-:Y:S01]  /*3640*/  UIADD3 UR4, UPT, UPT, UR5, 0x1, URZ ;  /* 0x0000000105047890 */ /* 0x000fe2000fffe0ff */
[----:B------:R-:W-:-:S03]  /*3650*/  VIADD R8, R8, 0x1 ;  /* 0x0000000108087836 */ /* 0x000fc60000000000 */
[----:B------:R-:W-:Y:S02]  /*3660*/  UISETP.NE.AND UP0, UPT, UR4, 0x2, UPT ;  /* 0x000000020400788c */ /* 0x000fe4000bf05270 */
[----:B------:R-:W-:Y:S01]  /*3670*/  ISETP.NE.AND P0, PT, R8, 0x2, PT ;  /* 0x000000020800780c */ /* 0x000fe20003f05270 */
[----:B------:R-:W-:Y:S06]  /*3680*/  UGETNEXTWORKID.BROADCAST [UR8], [UR9] ;  /* 0x00000000080073ca */ /* 0x000fec0008000100 */
[----:B------:R-:W-:Y:S02]  /*3690*/  USEL UR7, URZ, 0x1, UP0 ;  /* 0x00000001ff077887 */ /* 0x000fe40008000000 */
[----:B------:R-:W-:-:S04]  /*36a0*/  USEL UR5, UR4, URZ, UP0 ;  /* 0x000000ff04057287 */ /* 0x000fc80008000000 */
[----:B------:R-:W-:Y:S02]  /*36b0*/  LOP3.LUT R12, R12, UR7, RZ, 0x3c, !PT ;  /* 0x000000070c0c7c12 */ /* 0x000fe4000f8e3cff */
[----:B--2---:R-:W-:-:S04]  /*36c0*/  SHF.L.U32 R4, R10, 0x1f, RZ ;  /* 0x0000001f0a047819 */ /* 0x004fc800000006ff */
[----:B------:R-:W2:Y:S02]  /*36d0*/  SYNCS.PHASECHK.TRANS64.TRYWAIT P1, [R2+URZ+0x140], R4 ;  /* 0x00014004020075a7 */ /* 0x000ea400080211ff */
[----:B--2---:R-:W-:Y:S05]  /*36e0*/  @!P1 BRA `(.L_x_65) ;  /* 0x0000004800649947 */ /* 0x004fea0003800000 */
.L_x_169:
[C---:B--2---:R-:W-:Y:S01]  /*36f0*/  LEA R4, R11.reuse, UR6, 0x4 ;  /* 0x000000060b047c11 */ /* 0x044fe2000f8e20ff */
[----:B------:R-:W-:Y:S01]  /*3700*/  VIADD R2, R2, 0x150 ;  /* 0x0000015002027836 */ /* 0x000fe20000000000 */
[----:B------:R-:W-:Y:S01]  /*3710*/  SEL R8, R8, RZ, P0 ;  /* 0x000000ff08087207 */ /* 0x000fe20000000000 */
[----:B------:R-:W-:-:S03]  /*3720*/  VIADD R11, R11, 0x1 ;  /* 0x000000010b0b7836 */ /* 0x000fc60000000000 */
[----:B------:R-:W2:Y:S01]  /*3730*/  LDS.128 R4, [R4+0x1d0] ;  /* 0x0001d00004047984 */ /* 0x000ea20000000c00 */
[----:B------:R-:W-:Y:S02]  /*3740*/  PRMT R2, RZ, 0x654, R2 ;  /* 0x00000654ff027816 */ /* 0x000fe40000000002 */
[C---:B------:R-:W-:Y:S01]  /*3750*/  ISETP.NE.AND P1, PT, R11.reuse, 0x2, PT ;  /* 0x000000020b00780c */ /* 0x040fe20003f25270 */
[----:B------:R-:W-:Y:S01]  /*3760*/  @!PT LDS RZ, [RZ] ;  /* 0x00000000fffff984 */ /* 0x000fe20000000800 */
[----:B------:R-:W-:Y:S01]  /*3770*/  @!PT LDS RZ, [RZ] ;  /* 0x00000000fffff984 */ /* 0x000fe20000000800 */
[----:B------:R-:W-:Y:S01]  /*3780*/  @!PT LDS RZ, [RZ] ;  /* 0x00000000fffff984 */ /* 0x000fe20000000800 */
[----:B------:R-:W-:Y:S01]  /*3790*/  @!PT LDS RZ, [RZ] ;  /* 0x00000000fffff984 */ /* 0x000fe20000000800 */
[----:B------:R3:W-:Y:S06]  /*37a0*/  MEMBAR.ALL.CTA ;  /* 0x0000000000007992 */ /* 0x0007ec0000008000 */
[----:B---3--:R-:W3:Y:S01]  /*37b0*/  FENCE.VIEW.ASYNC.S ;  /* 0x00000000000073c6 */ /* 0x008ee20000000000 */
[----:B------:R-:W-:Y:S01]  /*37c0*/  SEL R11, R11, RZ, P1 ;  /* 0x000000ff0b0b7207 */ /* 0x000fe20000800000 */
[----:B---3--:R3:W-:Y:S01]  /*37d0*/  SYNCS.ARRIVE.TRANS64.RED.A1T0 RZ, [R2+URZ], RZ ;  /* 0x000000ff02ff79a7 */ /* 0x0087e200081004ff */
[----:B--2---:R-:W-:-:S02]  /*37e0*/  LOP3.LUT P3, RZ, R6, 0x1, RZ, 0xc0, !PT ;  /* 0x0000000106ff7812 */ /* 0x004fc4000786c0ff */
[----:B------:R-:W-:-:S04]  /*37f0*/  SEL R4, RZ, 0x1, P1 ;  /* 0x00000001ff047807 */ /* 0x000fc80000800000 */
[----:B------:R-:W-:Y:S02]  /*3800*/  LOP3.LUT R10, R10, R4, RZ, 0x3c, !PT ;  /* 0x000000040a0a7212 */ /* 0x000fe400078e3cff */
[----:B---3--:R-:W-:-:S04]  /*3810*/  SEL R2, RZ, 0x1, P0 ;  /* 0x00000001ff027807 */ /* 0x008fc80000000000 */
[----:B------:R-:W-:Y:S01]  /*3820*/  LOP3.LUT R9, R9, R2, RZ, 0x3c, !PT ;  /* 0x0000000209097212 */ /* 0x000fe200078e3cff */
[----:B------:R-:W-:Y:S06]  /*3830*/  @P3 BRA `(.L_x_66) ;  /* 0xfffffffc002c3947 */ /* 0x000fec000383ffff */
[----:B------:R-:W-:Y:S01]  /*3840*/  ULEA UR4, UR5, UR6, 0x3 ;  /* 0x0000000605047291 */ /* 0x000fe2000f8e18ff */
[----:B------:R-:W-:-:S08]  /*3850*/  SHF.L.U32 R2, R12, 0x1f, RZ ;  /* 0x0000001f0c027819 */ /* 0x000fd000000006ff */
[----:B------:R-:W2:Y:S02]  /*3860*/  SYNCS.PHASECHK.TRANS64 P0, [UR4+0x150], R2 ;  /* 0x00015002ff0075a7 */ /* 0x000ea40008001004 */
[----:B--2---:R-:W-:Y:S05]  /*3870*/  @P0 BRA `(.L_x_67) ;  /* 0x0000000000080947 */ /* 0x004fea0003800000 */
[----:B------:R-:W2:Y:S02]  /*3880*/  SYNCS.PHASECHK.TRANS64.TRYWAIT P0, [UR4+0x150], R2 ;  /* 0x00015002ff0075a7 */ /* 0x000ea40008001104 */
[----:B--2---:R-:W-:Y:S05]  /*3890*/  @!P0 BRA `(.L_x_68) ;  /* 0x00000048000c8947 */ /* 0x004fea0003800000 */
.L_x_67:
[----:B------:R-:W-:-:S04]  /*38a0*/  UIADD3 UR7, UPT, UPT, UR5, 0x1, URZ ;  /* 0x0000000105077890 */ /* 0x000fc8000fffe0ff */
[----:B------:R-:W-:-:S04]  /*38b0*/  UISETP.NE.AND UP0, UPT, UR7, 0x2, UPT ;  /* 0x000000020700788c */ /* 0x000fc8000bf05270 */
[----:B------:R-:W-:Y:S02]  /*38c0*/  USEL UR8, URZ, 0x1, UP0 ;  /* 0x00000001ff087887 */ /* 0x000fe40008000000 */
[----:B------:R-:W-:-:S04]  /*38d0*/  USEL UR7, UR7, URZ, UP0 ;  /* 0x000000ff07077287 */ /* 0x000fc80008000000 */
[----:B------:R-:W-:Y:S01]  /*38e0*/  ULEA UR7, UR7, UR6, 0x3 ;  /* 0x0000000607077291 */ /* 0x000fe2000f8e18ff */
[----:B--2---:R-:W-:-:S04]  /*38f0*/  LOP3.LUT R2, R12, UR8, RZ, 0x3c, !PT ;  /* 0x000000080c027c12 */ /* 0x004fc8000f8e3cff */
[----:B------:R-:W-:-:S04]  /*3900*/  SHF.L.U32 R0, R2, 0x1f, RZ ;  /* 0x0000001f02007819 */ /* 0x000fc800000006ff */
[----:B------:R-:W2:Y:S02]  /*3910*/  SYNCS.PHASECHK.TRANS64 P0, [UR7+0x150], R0 ;  /* 0x00015000ff0075a7 */ /* 0x000ea40008001007 */
[----:B-12---:R-:W-:Y:S05]  /*3920*/  @P0 EXIT ;  /* 0x000000000000094d */ /* 0x006fea0003800000 */
[----:B------:R-:W-:Y:S02]  /*3930*/  SHF.L.U32 R2, R2, 0x1f, RZ ;  /* 0x0000001f02027819 */ /* 0x000fe400000006ff */
[----:B------:R-:W-:-:S07]  /*3940*/  MOV R0, UR7 ;  /* 0x0000000700007c02 */ /* 0x000fce0008000f00 */
.L_x_69:
[----:B-1----:R1:W2:Y:S02]  /*3950*/  SYNCS.PHASECHK.TRANS64.TRYWAIT P0, [R0+URZ+0x150], R2 ;  /* 0x00015002000075a7 */ /* 0x0022a400080011ff */
[----:B--2---:R-:W-:Y:S05]  /*3960*/  @!P0 NANOSLEEP.SYNCS 0x989680 ;  /* 0x009896800000895d */ /* 0x004fea0003900000 */
[----:B------:R-:W2:Y:S02]  /*3970*/  @!P0 SYNCS.PHASECHK.TRANS64 P0, [R0+URZ+0x150], R2 ;  /* 0x00015002000085a7 */ /* 0x000ea400080010ff */
[----:B--2---:R-:W-:Y:S05]  /*3980*/  @P0 EXIT ;  /* 0x000000000000094d */ /* 0x004fea0003800000 */
[----:B------:R-:W-:Y:S05]  /*3990*/  BRA `(.L_x_69) ;  /* 0xfffffffc00ec7947 */ /* 0x000fea000383ffff */
.L_x_62:
[----:B------:R-:W-:Y:S05]  /*39a0*/  BRA.U UP5, `(.L_x_70) ;  /* 0x0000001105d87547 */ /* 0x000fea000b800000 */
[----:B------:R-:W-:Y:S01]  /*39b0*/  UMOV UR4, 0x40 ;  /* 0x0000004000047882 */ /* 0x000fe20000000000 */
[----:B------:R-:W-:Y:S01]  /*39c0*/  NOP ;  /* 0x0000000000007918 */ /* 0x000fe20000000000 */
[----:B------:R-:W-:Y:S01]  /*39d0*/  ULEA UR5, UR55, UR4, 0x18 ;  /* 0x0000000437057291 */ /* 0x000fe2000f8ec0ff */
[----:B------:R-:W-:Y:S02]  /*39e0*/  UMOV UR6, 0x400 ;  /* 0x0000040000067882 */ /* 0x000fe40000000000 */
[----:B------:R-:W-:-:S06]  /*39f0*/  ULEA UR6, UR55, UR6, 0x18 ;  /* 0x0000000637067291 */ /* 0x000fcc000f8ec0ff */
[----:B------:R-:W2:Y:S02]  /*3a00*/  LDS.U8 R0, [UR5+0x1c] ;  /* 0x00001c05ff007984 */ /* 0x000ea40008000000 */
[----:B--2---:R-:W-:-:S13]  /*3a10*/  ISETP.NE.AND P0, PT, R0, RZ, PT ;  /* 0x000000ff0000720c */ /* 0x004fda0003f05270 */
[----:B------:R-:W-:Y:S05]  /*3a20*/  @P0 BRA `(.L_x_71) ;  /* 0x0000000400080947 */ /* 0x000fea0003800000 */
[----:B------:R-:W-:Y:S02]  /*3a30*/  UISETP.NE.U32.AND UP1, UPT, UR47, 0x1, UPT ;  /* 0x000000012f00788c */ /* 0x000fe4000bf25070 */
[----:B------:R-:W-:-:S07]  /*3a40*/  UIADD3 UR7, UPT, UPT, UR5, 0x8, URZ ;  /* 0x0000000805077890 */ /* 0x000fce000fffe0ff */
[----:B------:R-:W-:Y:S05]  /*3a50*/  BRA.U !UP1, `(.L_x_72) ;  /* 0x00000001099c7547 */ /* 0x000fea000b800000 */
[----:B------:R-:W-:Y:S01]  /*3a60*/  ELECT P0, URZ, PT ;  /* 0x0000000000ff782f */ /* 0x000fe20003800000 */
[----:B------:R-:W-:-:S12]  /*3a70*/  BSSY B0, `(.L_x_72) ;  /* 0x0000025000007945 */ /* 0x000fd80003800000 */
[----:B------:R-:W-:Y:S05]  /*3a80*/  @!P0 BRA `(.L_x_73) ;  /* 0x00000000008c8947 */ /* 0x000fea0003800000 */
[----:B------:R-:W-:-:S05]  /*3a90*/  UMOV UR4, 0x10 ;  /* 0x0000001000047882 */ /* 0x000fca0000000000 */
[----:B------:R-:W-:Y:S04]  /*3aa0*/  DEPBAR.LE SB2, 0x36 ;  /* 0x0000ad800000791a */ /* 0x000fe80000000000 */
[----:B------:R-:W2:Y:S02]  /*3ab0*/  UTCATOMSWS.2CTA.FIND_AND_SET.ALIGN UP0, UR4, UR4 ;  /* 0x00000004000475e3 */ /* 0x000ea40008200800 */
[----:B--2---:R-:W-:Y:S01]  /*3ac0*/  MOV R10, UR4 ;  /* 0x00000004000a7c02 */ /* 0x004fe20008000f00 */
[----:B------:R-:W-:Y:S06]  /*3ad0*/  BRA.U UP0, `(.L_x_74) ;  /* 0x0000000100187547 */ /* 0x000fec000b800000 */
.L_x_75:
[----:B------:R-:W-:Y:S05]  /*3ae0*/  NANOSLEEP 0x64 ;  /* 0x000000640000795d */ /* 0x000fea0003800000 */
[----:B------:R-:W-:-:S05]  /*3af0*/  UMOV UR4, 0x10 ;  /* 0x0000001000047882 */ /* 0x000fca0000000000 */
[----:B------:R-:W-:Y:S04]  /*3b00*/  DEPBAR.LE SB2, 0x36 ;  /* 0x0000ad800000791a */ /* 0x000fe80000000000 */
[----:B------:R-:W2:Y:S02]  /*3b10*/  UTCATOMSWS.2CTA.FIND_AND_SET.ALIGN UP0, UR4, UR4 ;  /* 0x00000004000475e3 */ /* 0x000ea40008200800 */
[----:B--2---:R-:W-:Y:S01]  /*3b20*/  MOV R10, UR4 ;  /* 0x00000004000a7c02 */ /* 0x004fe20008000f00 */
[----:B------:R-:W-:Y:S05]  /*3b30*/  BRA.U !UP0, `(.L_x_75) ;  /* 0xfffffffd08e87547 */ /* 0x000fea000b83ffff */
.L_x_74:
[----:B------:R-:W2:Y:S01]  /*3b40*/  LDS R6, [UR5+0x10] ;  /* 0x00001005ff067984 */ /* 0x000ea20008000800 */
[----:B------:R-:W-:Y:S01]  /*3b50*/  IMAD.U32 R0, RZ, RZ, UR6 ;  /* 0x00000006ff007e24 */ /* 0x000fe2000f8e00ff */
[----:B------:R-:W-:-:S03]  /*3b60*/  MOV R4, UR48 ;  /* 0x0000003000047c02 */ /* 0x000fc60008000f00 */
[----:B------:R-:W-:Y:S01]  /*3b70*/  VIADD R0, R0, 0x1f0 ;  /* 0x000001f000007836 */ /* 0x000fe20000000000 */
[----:B--2---:R-:W-:-:S04]  /*3b80*/  SHF.L.U32 R6, R6, 0x1f, RZ ;  /* 0x0000001f06067819 */ /* 0x004fc800000006ff */
[----:B------:R-:W2:Y:S02]  /*3b90*/  SYNCS.PHASECHK.TRANS64.TRYWAIT P0, [UR5+0x8], R6 ;  /* 0x00000806ff0075a7 */ /* 0x000ea40008001105 */
[----:B--2---:R-:W-:Y:S05]  /*3ba0*/  @P0 BRA `(.L_x_76) ;  /* 0x0000000000080947 */ /* 0x004fea0003800000 */
[----:B------:R-:W2:Y:S02]  /*3bb0*/  SYNCS.PHASECHK.TRANS64.TRYWAIT P0, [UR5+0x8], R6 ;  /* 0x00000806ff0075a7 */ /* 0x000ea40008001105 */
[----:B--2---:R-:W-:Y:S05]  /*3bc0*/  @!P0 BRA `(.L_x_77) ;  /* 0x0000004400588947 */ /* 0x004fea0003800000 */
.L_x_76:
[----:B------:R-:W-:Y:S01]  /*3bd0*/  PRMT R4, R4, 0x654, R0 ;  /* 0x0000065404047816 */ /* 0x000fe20000000000 */
[----:B------:R-:W-:Y:S01]  /*3be0*/  HFMA2 R0, -RZ, RZ, 0, 5.9604644775390625e-08 ;  /* 0x00000001ff007431 */ /* 0x000fe200000001ff */
[----:B------:R-:W-:Y:S01]  /*3bf0*/  UPRMT UR4, UR48, 0x654, UR7 ;  /* 0x0000065430047896 */ /* 0x000fe20008000007 */
[----:B------:R-:W-:Y:S02]  /*3c00*/  IMAD.MOV.U32 R8, RZ, RZ, 0xffff ;  /* 0x0000ffffff087424 */ /* 0x000fe400078e00ff */
[----:B--2---:R-:W-:Y:S02]  /*3c10*/  IMAD.MOV.U32 R6, RZ, RZ, 0x4 ;  /* 0x00000004ff067424 */ /* 0x004fe400078e00ff */
[----:B------:R-:W-:Y:S01]  /*3c20*/  IMAD.SHL.U32 R9, R10, 0x20, RZ ;  /* 0x000000200a097824 */ /* 0x000fe200078e00ff */
[----:B------:R-:W-:Y:S02]  /*3c30*/  MOV R5, UR4 ;  /* 0x0000000400057c02 */ /* 0x000fe40008000f00 */
[-C--:B------:R-:W-:Y:S01]  /*3c40*/  SHF.L.U32 R8, R8, R10.reuse, RZ ;  /* 0x0000000a08087219 */ /* 0x080fe200000006ff */
[----:B------:R2:W-:Y:S01]  /*3c50*/  SYNCS.ARRIVE.TRANS64.RED RZ, [UR4], R6 ;  /* 0x00000006ffff79a7 */ /* 0x0005e20008000404 */
[----:B------:R-:W-:Y:S01]  /*3c60*/  SHF.L.U32 R7, R0, R10, RZ ;  /* 0x0000000a00077219 */ /* 0x000fe200000006ff */
[----:B------:R2:W-:Y:S04]  /*3c70*/  STS [UR6+0x1f0], R9 ;  /* 0x0001f009ff007988 */ /* 0x0005e80008000806 */
[----:B------:R2:W-:Y:S04]  /*3c80*/  STAS [R4.64], R10 ;  /* 0x0000000a04007dbd */ /* 0x0005e8000c0008ff */
[----:B------:R2:W-:Y:S04]  /*3c90*/  ATOMS.OR RZ, [UR5+0x14], R8 ;  /* 0x00001408ffff798c */ /* 0x0005e8000b000005 */
[----:B------:R2:W-:Y:S04]  /*3ca0*/  ATOMS.OR RZ, [UR5+0x18], R7 ;  /* 0x00001807ffff798c */ /* 0x0005e8000b000005 */
[----:B------:R2:W-:Y:S02]  /*3cb0*/  ATOMS.XOR RZ, [UR5+0x10], R0 ;  /* 0x00001000ffff798c */ /* 0x0005e4000b800005 */
.L_x_73:
[----:B-1----:R-:W-:Y:S05]  /*3cc0*/  BSYNC B0 ;  /* 0x0000000000007941 */ /* 0x002fea0003800000 */
.L_x_72:
[----:B------:R-:W-:Y:S05]  /*3cd0*/  BRA.U UP1, `(.L_x_78) ;  /* 0x00000001016c7547 */ /* 0x000fea000b800000 */
[----:B------:R-:W-:-:S03]  /*3ce0*/  UMOV UR4, 0xffffffff ;  /* 0xffffffff00047882 */ /* 0x000fc60000000000 */
[----:B------:R-:W-:Y:S05]  /*3cf0*/  BRA.DIV UR4, `(.L_x_79) ;  /* 0x0000004604247947 */ /* 0x000fea000b800000 */
[----:B------:R-:W-:-:S13]  /*3d00*/  ELECT P0, URZ, PT ;  /* 0x0000000000ff782f */ /* 0x000fda0003800000 */
.L_x_173:
[----:B------:R-:W-:Y:S05]  /*3d10*/  @!P0 BRA `(.L_x_78) ;  /* 0x00000000005c8947 */ /* 0x000fea0003800000 */
[----:B--2---:R-:W2:Y:S02]  /*3d20*/  LDS R4, [UR5+0x10] ;  /* 0x00001005ff047984 */ /* 0x004ea40008000800 */
[----:B--2---:R-:W-:-:S04]  /*3d30*/  SHF.L.U32 R4, R4, 0x1f, RZ ;  /* 0x0000001f04047819 */ /* 0x004fc800000006ff */
[----:B------:R-:W2:Y:S02]  /*3d40*/  SYNCS.PHASECHK.TRANS64.TRYWAIT P0, [UR5+0x8], R4 ;  /* 0x00000804ff0075a7 */ /* 0x000ea40008001105 */
[----:B--2---:R-:W-:Y:S05]  /*3d50*/  @P0 BRA `(.L_x_80) ;  /* 0x0000000000080947 */ /* 0x004fea0003800000 */
[----:B------:R-:W2:Y:S02]  /*3d60*/  SYNCS.PHASECHK.TRANS64.TRYWAIT P0, [UR5+0x8], R4 ;  /* 0x00000804ff0075a7 */ /* 0x000ea40008001105 */
[----:B--2---:R-:W-:Y:S05]  /*3d70*/  @!P0 BRA `(.L_x_81) ;  /* 0x0000004400288947 */ /* 0x004fea0003800000 */
.L_x_80:
[----:B------:R-:W3:Y:S01]  /*3d80*/  LDS R6, [UR6+0x1f0] ;  /* 0x0001f006ff067984 */ /* 0x000ee20008000800 */
[----:B--2---:R-:W-:Y:S02]  /*3d90*/  HFMA2 R0, -RZ, RZ, 0, 5.9604644775390625e-08 ;  /* 0x00000001ff007431 */ /* 0x004fe400000001ff */
[----:B------:R-:W-:Y:S01]  /*3da0*/  IMAD.MOV.U32 R4, RZ, RZ, 0xffff ;  /* 0x0000ffffff047424 */ /* 0x000fe200078e00ff */
[----:B------:R-:W-:Y:S01]  /*3db0*/  UPRMT UR4, UR48, 0x654, UR7 ;  /* 0x0000065430047896 */ /* 0x000fe20008000007 */
[----:B---3--:R-:W-:-:S03]  /*3dc0*/  IMAD.SHL.U32 R5, R6, 0x20, RZ ;  /* 0x0000002006057824 */ /* 0x008fc600078e00ff */
[-C--:B------:R-:W-:Y:S02]  /*3dd0*/  SHF.L.U32 R4, R4, R6.reuse, RZ ;  /* 0x0000000604047219 */ /* 0x080fe400000006ff */
[----:B------:R-:W-:Y:S01]  /*3de0*/  SHF.L.U32 R6, R0, R6, RZ ;  /* 0x0000000600067219 */ /* 0x000fe200000006ff */
[----:B------:R3:W-:Y:S04]  /*3df0*/  STS [UR6+0x1f0], R5 ;  /* 0x0001f005ff007988 */ /* 0x0007e80008000806 */
[----:B------:R3:W-:Y:S04]  /*3e00*/  ATOMS.OR RZ, [UR5+0x14], R4 ;  /* 0x00001404ffff798c */ /* 0x0007e8000b000005 */
[----:B------:R3:W-:Y:S01]  /*3e10*/  ATOMS.OR RZ, [UR5+0x18], R6 ;  /* 0x00001806ffff798c */ /* 0x0007e2000b000005 */
[----:B------:R-:W-:Y:S03]  /*3e20*/  SYNCS.ARRIVE.TRANS64.RED.A1T0 RZ, [UR4], RZ ;  /* 0x000000ffffff79a7 */ /* 0x000fe60008100404 */
[----:B------:R3:W-:Y:S01]  /*3e30*/  ATOMS.XOR RZ, [UR5+0x10], R0 ;  /* 0x00001000ffff798c */ /* 0x0007e2000b800005 */
[----:B------:R-:W-:Y:S05]  /*3e40*/  BRA `(.L_x_78) ;  /* 0x0000000000107947 */ /* 0x000fea0003800000 */
.L_x_71:
[----:B------:R-:W-:Y:S02]  /*3e50*/  MOV R0, 0xffffffff ;  /* 0xffffffff00007802 */ /* 0x000fe40000000f00 */
[----:B------:R-:W-:-:S03]  /*3e60*/  MOV R4, 0x3e90 ;  /* 0x00003e9000047802 */ /* 0x000fc60000000f00 */
[----:B------:R2:W-:Y:S04]  /*3e70*/  STS [UR6+0x1f0], R0 ;  /* 0x0001f000ff007988 */ /* 0x0005e80008000806 */
[----:B-12--5:R-:W-:Y:S05]  /*3e80*/  CALL.REL.NOINC `($__internal_1_$__cuda_sm10x_tcgen05_guardrail_trap_phase_invalid_during_alloc) ;  /* 0x0000004800307944 */ /* 0x026fea0003c00000 */
.L_x_78:
[----:B------:R-:W-:Y:S05]  /*3e90*/  WARPSYNC.ALL ;  /* 0x0000000000007948 */ /* 0x000fea0003800000 */
[----:B------:R-:W4:Y:S01]  /*3ea0*/  S2UR UR4, SR_CgaCtaId ;  /* 0x00000000000479c3 */ /* 0x000f220000008800 */
[----:B------:R-:W-:Y:S01]  /*3eb0*/  UMOV UR26, 0x400 ;  /* 0x00000400001a7882 */ /* 0x000fe20000000000 */
[----:B------:R-:W-:-:S06]  /*3ec0*/  NOP ;  /* 0x0000000000007918 */ /* 0x000fcc0000000000 */
[----:B------:R-:W-:Y:S06]  /*3ed0*/  BAR.ARV 0x6, 0xa0 ;  /* 0x0182800000007b1d */ /* 0x000fec0000002000 */
[----:B------:R-:W1:Y:S01]  /*3ee0*/  LDCU UR6, c[0x0][0x38c] ;  /* 0x00007180ff0677ac */ /* 0x000e620008000800 */
[----:B------:R-:W-:Y:S01]  /*3ef0*/  LOP3.LUT R3, R3, 0xffff, RZ, 0xc0, !PT ;  /* 0x0000ffff03037812 */ /* 0x000fe200078ec0ff */
[----:B--2---:R-:W-:Y:S01]  /*3f00*/  IMAD.MOV.U32 R9, RZ, RZ, 0x1 ;  /* 0x00000001ff097424 */ /* 0x004fe200078e00ff */
[----:B------:R-:W-:Y:S01]  /*3f10*/  LOP3.LUT R2, R2, 0xffff, RZ, 0xc0, !PT ;  /* 0x0000ffff02027812 */ /* 0x000fe200078ec0ff */
[----:B------:R-:W-:Y:S01]  /*3f20*/  IMAD.MOV.U32 R8, RZ, RZ, RZ ;  /* 0x000000ffff087224 */ /* 0x000fe200078e00ff */
[----:B------:R-:W-:Y:S01]  /*3f30*/  R2UR UR28, R3 ;  /* 0x00000000031c72ca */ /* 0x000fe200000e0000 */
[----:B------:R-:W-:Y:S01]  /*3f40*/  UMOV UR32, URZ ;  /* 0x000000ff00207c82 */ /* 0x000fe20008000000 */
[----:B------:R-:W-:-:S02]  /*3f50*/  R2UR UR42, R2 ;  /* 0x00000000022a72ca */ /* 0x000fc400000e0000 */
[----:B------:R-:W-:Y:S01]  /*3f60*/  CS2R R2, SRZ ;  /* 0x0000000000027805 */ /* 0x000fe2000001ff00 */
[----:B------:R-:W-:Y:S01]  /*3f70*/  UMOV UR23, URZ ;  /* 0x000000ff00177c82 */ /* 0x000fe20008000000 */
[----:B----4-:R-:W-:Y:S01]  /*3f80*/  ULEA UR26, UR4, UR26, 0x18 ;  /* 0x0000001a041a7291 */ /* 0x010fe2000f8ec0ff */
[----:B------:R-:W-:Y:S01]  /*3f90*/  UMOV UR22, URZ ;  /* 0x000000ff00167c82 */ /* 0x000fe20008000000 */
[----:B------:R-:W-:Y:S02]  /*3fa0*/  UISETP.NE.AND UP3, UPT, UR47, URZ, UPT ;  /* 0x000000ff2f00728c */ /* 0x000fe4000bf65270 */
[----:B------:R-:W-:Y:S02]  /*3fb0*/  UIADD3 UR5, UPT, UPT, UR26, 0x2400, URZ ;  /* 0x000024001a057890 */ /* 0x000fe4000fffe0ff */
[----:B------:R-:W-:-:S03]  /*3fc0*/  UIADD3 UR4, UPT, UPT, UR26, 0x26400, URZ ;  /* 0x000264001a047890 */ /* 0x000fc6000fffe0ff */
[----:B---3--:R-:W2:Y:S01]  /*3fd0*/  LDS R0, [UR26+0x1f0] ;  /* 0x0001f01aff007984 */ /* 0x008ea20008000800 */
[----:B-1----:R-:W-:Y:S02]  /*3fe0*/  UIADD3 UR6, UPT, UPT, UR6, 0x7f, URZ ;  /* 0x0000007f06067890 */ /* 0x002fe4000fffe0ff */
[----:B------:R-:W-:Y:S02]  /*3ff0*/  USHF.R.U32.HI UR5, URZ, 0x4, UR5 ;  /* 0x00000004ff057899 */ /* 0x000fe40008011605 */
[----:B------:R-:W-:Y:S02]  /*4000*/  USHF.R.S32.HI UR33, URZ, 0x1f, UR6 ;  /* 0x0000001fff217899 */ /* 0x000fe40008011406 */
[----:B------:R-:W-:Y:S02]  /*4010*/  USHF.R.U32.HI UR4, URZ, 0x4, UR4 ;  /* 0x00000004ff047899 */ /* 0x000fe40008011604 */
[----:B------:R-:W-:Y:S02]  /*4020*/  ULEA.HI UR33, UR33, UR6, URZ, 0x7 ;  /* 0x0000000621217291 */ /* 0x000fe4000f8f38ff */
[----:B------:R-:W-:-:S02]  /*4030*/  ULOP3.LUT UR5, UR5, 0x3fff, URZ, 0xc0, !UPT ;  /* 0x00003fff05057892 */ /* 0x000fc4000f8ec0ff */
[----:B------:R-:W-:Y:S02]  /*4040*/  USHF.R.S32.HI UR33, URZ, 0x7, UR33 ;  /* 0x00000007ff217899 */ /* 0x000fe40008011421 */
[----:B------:R-:W-:Y:S02]  /*4050*/  ULOP3.LUT UR30, UR4, 0x3fff, URZ, 0xc0, !UPT ;  /* 0x00003fff041e7892 */ /* 0x000fe4000f8ec0ff */
[----:B------:R-:W-:Y:S01]  /*4060*/  UISETP.LT.AND UP0, UPT, UR33, 0x1, UPT ;  /* 0x000000012100788c */ /* 0x000fe2000bf01270 */
[----:B------:R-:W-:Y:S01]  /*4070*/  UMOV UR40, 0x0 ;  /* 0x0000000000287882 */ /* 0x000fe20000000000 */
[----:B------:R-:W-:Y:S01]  /*4080*/  UMOV UR41, 0x81004a0 ;  /* 0x081004a000297882 */ /* 0x000fe20000000000 */
[----:B------:R-:W-:Y:S02]  /*4090*/  ULOP3.LUT UR29, UR5, 0x10000, URZ, 0xfc, !UPT ;  /* 0x00010000051d7892 */ /* 0x000fe4000f8efcff */
[----:B------:R-:W-:Y:S02]  /*40a0*/  ULOP3.LUT UR30, UR30, 0x10000, URZ, 0xfc, !UPT ;  /* 0x000100001e1e7892 */ /* 0x000fe4000f8efcff */
[----:B------:R-:W-:Y:S01]  /*40b0*/  USEL UR43, UR33, 0x1, !UP0 ;  /* 0x00000001212b7887 */ /* 0x000fe2000c000000 */
[----:B------:R-:W-:Y:S01]  /*40c0*/  UMOV UR38, 0x0 ;  /* 0x0000000000267882 */ /* 0x000fe20000000000 */
[----:B------:R-:W-:Y:S01]  /*40d0*/  UMOV UR39, 0x81004a0 ;  /* 0x081004a000277882 */ /* 0x000fe20000000000 */
[----:B------:R-:W-:Y:S01]  /*40e0*/  UMOV UR36, 0x0 ;  /* 0x0000000000247882 */ /* 0x000fe20000000000 */
[----:B------:R-:W-:Y:S01]  /*40f0*/  UMOV UR37, 0x81004a0 ;  /* 0x081004a000257882 */ /* 0x000fe20000000000 */
[----:B------:R-:W-:Y:S01]  /*4100*/  UMOV UR34, 0x0 ;  /* 0x0000000000227882 */ /* 0x000fe20000000000 */
[----:B------:R-:W-:Y:S01]  /*4110*/  UMOV UR35, 0x81004a0 ;  /* 0x081004a000237882 */ /* 0x000fe20000000000 */
[----:B--2---:R-:W-:-:S15]  /*4120*/  R2UR UR44, R0 ;  /* 0x00000000002c72ca */ /* 0x004fde00000e0000 */
.L_x_89:
[C---:B------:R-:W-:Y:S02]  /*4130*/  LEA R0, R8.reuse, UR26, 0x3 ;  /* 0x0000001a08007c11 */ /* 0x040fe4000f8e18ff */
[----:B------:R-:W-:Y:S02]  /*4140*/  SHF.L.U32 R4, R3, 0x1f, RZ ;  /* 0x0000001f03047819 */ /* 0x000fe400000006ff */
[----:B------:R-:W-:Y:S02]  /*4150*/  LEA R5, R8, UR26, 0x4 ;  /* 0x0000001a08057c11 */ /* 0x000fe4000f8e20ff */
[----:B------:R-:W1:Y:S02]  /*4160*/  SYNCS.PHASECHK.TRANS64.TRYWAIT P0, [R0+URZ+0x140], R4 ;  /* 0x00014004000075a7 */ /* 0x000e6400080011ff */
[----:B-1-3--:R-:W-:Y:S05]  /*4170*/  @!P0 BRA `(.L_x_82) ;  /* 0x0000004000408947 */ /* 0x00afea0003800000 */
.L_x_174:
[----:B-1----:R-:W1:Y:S01]  /*4180*/  LDS.128 R4, [R5+0x1d0] ;  /* 0x0001d00005047984 */ /* 0x002e620000000c00 */
[----:B------:R-:W-:Y:S02]  /*4190*/  VIADD R0, R0, 0x150 ;  /* 0x0000015000007836 */ /* 0x000fe40000000000 */
[----:B------:R-:W-:Y:S01]  /*41a0*/  VIADD R8, R8, 0x1 ;  /* 0x0000000108087836 */ /* 0x000fe20000000000 */
[----:B------:R-:W-:Y:S01]  /*41b0*/  @!PT LDS RZ, [RZ] ;  /* 0x00000000fffff984 */ /* 0x000fe20000000800 */
[----:B------:R-:W-:Y:S01]  /*41c0*/  @!PT LDS RZ, [RZ] ;  /* 0x00000000fffff984 */ /* 0x000fe20000000800 */
[----:B------:R-:W-:Y:S01]  /*41d0*/  @!PT LDS RZ, [RZ] ;  /* 0x00000000fffff984 */ /* 0x000fe20000000800 */
[----:B------:R-:W-:Y:S01]  /*41e0*/  @!PT LDS RZ, [RZ] ;  /* 0x00000000fffff984 */ /* 0x000fe20000000800 */
[----:B------:R2:W-:Y:S06]  /*41f0*/  MEMBAR.ALL.CTA ;  /* 0x0000000000007992 */ /* 0x0005ec0000008000 */
[----:B--2---:R-:W2:Y:S01]  /*4200*/  FENCE.VIEW.ASYNC.S ;  /* 0x00000000000073c6 */ /* 0x004ea20000000000 */
[----:B------:R-:W-:-:S04]  /*4210*/  PRMT R0, RZ, 0x654, R0 ;  /* 0x00000654ff007816 */ /* 0x000fc80000000000 */
[----:B--2---:R2:W-:Y:S01]  /*4220*/  SYNCS.ARRIVE.TRANS64.RED.A1T0 RZ, [R0+URZ], RZ ;  /* 0x000000ff00ff79a7 */ /* 0x0045e200081004ff */
[----:B-1----:R-:W-:Y:S01]  /*4230*/  LOP3.LUT P1, RZ, R6, 0x1, RZ, 0xc0, !PT ;  /* 0x0000000106ff7812 */ /* 0x002fe2000782c0ff */
[----:B--2---:R-:W-:-:S12]  /*4240*/  BRA.U UP3, `(.L_x_83) ;  /* 0x0000000503087547 */ /* 0x004fd8000b800000 */
[----:B------:R-:W1:Y:S01]  /*4250*/  LDCU UR4, c[0x0][0x38c] ;  /* 0x00007180ff0477ac */ /* 0x000e620008000800 */
[----:B------:R-:W-:Y:S02]  /*4260*/  PLOP3.LUT P2, PT, PT, PT, PT, 0x80, 0x8 ;  /* 0x000000000008781c */ /* 0x000fe40003f4f070 */
[----:B------:R-:W-:Y:S01]  /*4270*/  SHF.L.U32 R4, R9, 0x1f, RZ ;  /* 0x0000001f09047819 */ /* 0x000fe200000006ff */
[----:B------:R-:W-:Y:S02]  /*4280*/  ULEA UR31, UR32, UR26, 0x3 ;  /* 0x0000001a201f7291 */ /* 0x000fe4000f8e18ff */
[----:B------:R-:W-:Y:S02]  /*4290*/  ULEA UR11, UR32, UR44, 0x5 ;  /* 0x0000002c200b7291 */ /* 0x000fe4000f8e28ff */
[----:B-1----:R-:W-:-:S06]  /*42a0*/  UISETP.GE.AND UP0, UPT, UR4, 0x1, UPT ;  /* 0x000000010400788c */ /* 0x002fcc000bf06270 */
[----:B------:R-:W-:-:S05]  /*42b0*/  PLOP3.LUT P0, PT, PT, PT, UP0, 0x80, 0x8 ;  /* 0x000000000008781c */ /* 0x000fca0003f0f008 */
[----:B------:R-:W-:-:S08]  /*42c0*/  @UP0 ULEA UR4, UR23, UR26, 0x3 ;  /* 0x0000001a17040291 */ /* 0x000fd0000f8e18ff */
[----:B------:R-:W-:-:S04]  /*42d0*/  @P0 SHF.L.U32 R0, R2, 0x1f, RZ ;  /* 0x0000001f02000819 */ /* 0x000fc800000006ff */
[----:B------:R1:W2:Y:S01]  /*42e0*/  @P0 SYNCS.PHASECHK.TRANS64.TRYWAIT P2, [UR4], R0 ;  /* 0x00000000ff0005a7 */ /* 0x0002a20008041104 */
[----:B------:R-:W3:Y:S02]  /*42f0*/  SYNCS.PHASECHK.TRANS64.TRYWAIT P0, [UR31+0x180], R4 ;  /* 0x00018004ff0075a7 */ /* 0x000ee4000800111f */
[----:B-123--:R-:W-:Y:S05]  /*4300*/  @!P0 BRA `(.L_x_84) ;  /* 0x0000003c00f08947 */ /* 0x00efea0003800000 */
.L_x_176:
[----:B------:R-:W-:Y:S01]  /*4310*/  UMOV UR27, UR22 ;  /* 0x00000016001b7c82 */ /* 0x000fe20008000000 */
[----:B------:R-:W-:Y:S05]  /*4320*/  BRA.U !UP0, `(.L_x_85) ;  /* 0x0000000108c07547 */ /* 0x000fea000b800000 */
[----:B------:R-:W-:Y:S02]  /*4330*/  UIADD3 UR27, UPT, UPT, UR43, UR22, URZ ;  /* 0x000000162b1b7290 */ /* 0x000fe4000fffe0ff */
[----:B------:R-:W-:Y:S01]  /*4340*/  UPLOP3.LUT UP2, UPT, UPT, UPT, UPT, 0x40, 0x4 ;  /* 0x000000000004789c */ /* 0x000fe20003f4e870 */
[----:B------:R-:W-:Y:S01]  /*4350*/  UMOV UR24, UR33 ;  /* 0x0000002100187c82 */ /* 0x000fe20008000000 */
[----:B------:R-:W-:-:S09]  /*4360*/  UMOV UR10, UR23 ;  /* 0x00000017000a7c82 */ /* 0x000fd20008000000 */
.L_x_88:
[----:B--2---:R-:W-:Y:S01]  /*4370*/  ULEA UR5, UR10, UR26, 0x3 ;  /* 0x0000001a0a057291 */ /* 0x004fe2000f8e18ff */
[----:B---3--:R-:W-:Y:S11]  /*4380*/  @P2 BRA `(.L_x_86) ;  /* 0x00000000000c2947 */ /* 0x008ff60003800000 */
[----:B-1----:R-:W-:Y:S04]  /*4390*/  SHF.L.U32 R4, R2, 0x1f, RZ ;  /* 0x0000001f02047819 */ /* 0x002fe800000006ff */
[----:B------:R-:W1:Y:S02]  /*43a0*/  SYNCS.PHASECHK.TRANS64.TRYWAIT P0, [UR5], R4 ;  /* 0x00000004ff0075a7 */ /* 0x000e640008001105 */
[----:B-1----:R-:W-:Y:S05]  /*43b0*/  @!P0 BRA `(.L_x_87) ;  /* 0x0000003c00dc8947 */ /* 0x002fea0003800000 */
.L_x_86:
[----:B------:R-:W-:Y:S01]  /*43c0*/  UISETP.NE.AND UP0, UPT, UR24, 0x1, UPT ;  /* 0x000000011800788c */ /* 0x000fe2000bf05270 */
[----:B------:R-:W-:Y:S01]  /*43d0*/  PLOP3.LUT P2, PT, PT, PT, PT, 0x80, 0x8 ;  /* 0x000000000008781c */ /* 0x000fe20003f4f070 */
[----:B------:R-:W-:Y:S02]  /*43e0*/  UIADD3 UR4, UPT, UPT, UR10, 0x1, URZ ;  /* 0x000000010a047890 */ /* 0x000fe4000fffe0ff */
[----:B------:R-:W-:Y:S02]  /*43f0*/  UIADD3 UR25, UPT, UPT, UR5, 0x90, URZ ;  /* 0x0000009005197890 */ /* 0x000fe4000fffe0ff */
[----:B------:R-:W-:Y:S01]  /*4400*/  UISETP.NE.AND UP1, UPT, UR4, 0x12, UPT ;  /* 0x000000120400788c */ /* 0x000fe2000bf25270 */
[----:B------:R-:W-:Y:S01]  /*4410*/  PLOP3.LUT P0, PT, PT, PT, UP0, 0x80, 0x8 ;  /* 0x000000000008781c */ /* 0x000fe20003f0f008 */
[----:B------:R-:W-:Y:S02]  /*4420*/  UIADD3 UR22, UPT, UPT, UR22, 0x1, URZ ;  /* 0x0000000116167890 */ /* 0x000fe4000fffe0ff */
[----:B------:R-:W-:Y:S02]  /*4430*/  USEL UR6, URZ, 0x1, UP1 ;  /* 0x00000001ff067887 */ /* 0x000fe40008800000 */
[----:B------:R-:W-:Y:S02]  /*4440*/  USEL UR23, UR4, URZ, UP1 ;  /* 0x000000ff04177287 */ /* 0x000fe40008800000 */
[----:B------:R-:W-:Y:S02]  /*4450*/  UIADD3 UR24, UPT, UPT, UR24, -0x1, URZ ;  /* 0xffffffff18187890 */ /* 0x000fe4000fffe0ff */
[----:B------:R-:W-:Y:S01]  /*4460*/  @UP0 ULEA UR4, UR23, UR26, 0x3 ;  /* 0x0000001a17040291 */ /* 0x000fe2000f8e18ff */
[----:B------:R-:W-:Y:S01]  /*4470*/  LOP3.LUT R2, R2, UR6, RZ, 0x3c, !PT ;  /* 0x0000000602027c12 */ /* 0x000fe2000f8e3cff */
[----:B------:R-:W-:Y:S02]  /*4480*/  ULEA UR6, UR10, UR30, 0x8 ;  /* 0x0000001e0a067291 */ /* 0x000fe4000f8e40ff */
[----:B------:R-:W-:Y:S01]  /*4490*/  UISETP.NE.AND UP0, UPT, UR22, UR27, UPT ;  /* 0x0000001b1600728c */ /* 0x000fe2000bf05270 */
[----:B-1----:R-:W-:Y:S01]  /*44a0*/  @P0 SHF.L.U32 R0, R2, 0x1f, RZ ;  /* 0x0000001f02000819 */ /* 0x002fe200000006ff */
[----:B------:R-:W-:Y:S02]  /*44b0*/  UIADD3 UR20, UPT, UPT, UR6, 0x2, URZ ;  /* 0x0000000206147890 */ /* 0x000fe4000fffe0ff */
[----:B------:R-:W-:Y:S01]  /*44c0*/  UIADD3 UR16, UPT, UPT, UR6, 0x4, URZ ;  /* 0x0000000406107890 */ /* 0x000fe2000fffe0ff */
[----:B------:R2:W3:Y:S01]  /*44d0*/  @P0 SYNCS.PHASECHK.TRANS64.TRYWAIT P2, [UR4], R0 ;  /* 0x00000000ff0005a7 */ /* 0x0004e20008041104 */
[----:B------:R-:W-:Y:S02]  /*44e0*/  ULEA UR4, UR10, UR29, 0x9 ;  /* 0x0000001d0a047291 */ /* 0x000fe4000f8e48ff */
[----:B------:R-:W-:Y:S02]  /*44f0*/  UIADD3 UR12, UPT, UPT, UR6, 0x6, URZ ;  /* 0x00000006060c7890 */ /* 0x000fe4000fffe0ff */
[----:B------:R-:W-:Y:S02]  /*4500*/  UIADD3 UR18, UPT, UPT, UR4, 0x2, URZ ;  /* 0x0000000204127890 */ /* 0x000fe4000fffe0ff */
[----:B------:R-:W-:Y:S02]  /*4510*/  UIADD3 UR14, UPT, UPT, UR4, 0x4, URZ ;  /* 0x00000004040e7890 */ /* 0x000fe4000fffe0ff */
[----:B------:R-:W-:Y:S01]  /*4520*/  UIADD3 UR8, UPT, UPT, UR4, 0x6, URZ ;  /* 0x0000000604087890 */ /* 0x000fe2000fffe0ff */
[----:B------:R-:W-:Y:S01]  /*4530*/  UMOV UR7, 0x40004040 ;  /* 0x4000404000077882 */ /* 0x000fe20000000000 */
[----:B------:R-:W-:Y:S01]  /*4540*/  UMOV UR5, 0x40004040 ;  /* 0x4000404000057882 */ /* 0x000fe20000000000 */
[----:B------:R-:W-:Y:S01]  /*4550*/  UMOV UR21, 0x40004040 ;  /* 0x4000404000157882 */ /* 0x000fe20000000000 */
[----:B------:R2:W-:Y:S01]  /*4560*/  UTCIMMA.2CTA gdesc[UR4], gdesc[UR6], tmem[UR11], tmem[UR40], idesc[UR41], UP2 ;  /* 0x00ff2806040075ea */ /* 0x0005e2000920010b */
[----:B------:R-:W-:Y:S01]  /*4570*/  UPLOP3.LUT UP2, UPT, UPT, UPT, UPT, 0x80, 0x8 ;  /* 0x000000000008789c */ /* 0x000fe20003f4f070 */
[----:B------:R-:W-:Y:S01]  /*4580*/  UMOV UR19, 0x40004040 ;  /* 0x4000404000137882 */ /* 0x000fe20000000000 */
[----:B------:R-:W-:Y:S01]  /*4590*/  UMOV UR17, 0x40004040 ;  /* 0x4000404000117882 */ /* 0x000fe20000000000 */
[----:B------:R2:W-:Y:S01]  /*45a0*/  UTCIMMA.2CTA gdesc[UR18], gdesc[UR20], tmem[UR11], tmem[UR38], idesc[UR39], UPT ;  /* 0x00ff2614120075ea */ /* 0x0005e2000ba0010b */
[----:B------:R-:W-:Y:S01]  /*45b0*/  UMOV UR15, 0x40004040 ;  /* 0x40004040000f7882 */ /* 0x000fe20000000000 */
[----:B------:R-:W-:Y:S01]  /*45c0*/  UMOV UR13, 0x40004040 ;  /* 0x40004040000d7882 */ /* 0x000fe20000000000 */
[----:B------:R-:W-:Y:S01]  /*45d0*/  UMOV UR9, 0x40004040 ;  /* 0x4000404000097882 */ /* 0x000fe20000000000 */
[----:B------:R2:W-:Y:S01]  /*45e0*/  UTCIMMA.2CTA gdesc[UR14], gdesc[UR16], tmem[UR11], tmem[UR36], idesc[UR37], UPT ;  /* 0x00ff24100e0075ea */ /* 0x0005e2000ba0010b */
[----:B------:R2:W-:Y:S01]  /*45f0*/  UTCIMMA.2CTA gdesc[UR8], gdesc[UR12], tmem[UR11], tmem[UR34], idesc[UR35], UPT ;  /* 0x00ff220c080075ea */ /* 0x0005e2000ba0010b */
[----:B------:R2:W-:Y:S01]  /*4600*/  UTCBAR.2CTA.MULTICAST [UR25], URZ, UR28 ;  /* 0x000000ff190073e9 */ /* 0x0005e2000820081c */
[----:B------:R-:W-:Y:S01]  /*4610*/  UMOV UR10, UR23 ;  /* 0x00000017000a7c82 */ /* 0x000fe20008000000 */
[----:B------:R-:W-:Y:S05]  /*4620*/  BRA.U UP0, `(.L_x_88) ;  /* 0xfffffffd00507547 */ /* 0x000fea000b83ffff */
.L_x_85:
[----:B--2---:R-:W-:Y:S01]  /*4630*/  UIADD3 UR4, UPT, UPT, UR31, 0x160, URZ ;  /* 0x000001601f047890 */ /* 0x004fe2000fffe0ff */
[----:B------:R-:W-:-:S08]  /*4640*/  UMOV UR22, UR27 ;  /* 0x0000001b00167c82 */ /* 0x000fd00008000000 */
[----:B------:R2:W-:Y:S01]  /*4650*/  UTCBAR.2CTA.MULTICAST [UR4], URZ, UR42 ;  /* 0x000000ff040073e9 */ /* 0x0005e2000820082a */
[----:B------:R-:W-:Y:S02]  /*4660*/  NOP ;  /* 0x0000000000007918 */ /* 0x000fe40000000000 */
.L_x_83:
[----:B--2---:R-:W-:Y:S01]  /*4670*/  UIADD3 UR4, UPT, UPT, UR32, 0x1, URZ ;  /* 0x0000000120047890 */ /* 0x004fe2000fffe0ff */
[----:B------:R-:W-:-:S03]  /*4680*/  ISETP.NE.AND P0, PT, R8, 0x2, PT ;  /* 0x000000020800780c */ /* 0x000fc60003f05270 */
[----:B------:R-:W-:Y:S01]  /*4690*/  UISETP.NE.AND UP0, UPT, UR4, 0x4, UPT ;  /* 0x000000040400788c */ /* 0x000fe2000bf05270 */
[----:B-1----:R-:W-:Y:S02]  /*46a0*/  SEL R0, RZ, 0x1, P0 ;  /* 0x00000001ff007807 */ /* 0x002fe40000000000 */
[----:B------:R-:W-:Y:S01]  /*46b0*/  SEL R8, R8, RZ, P0 ;  /* 0x000000ff08087207 */ /* 0x000fe20000000000 */
[----:B------:R-:W-:Y:S01]  /*46c0*/  USEL UR5, URZ, 0x1, UP0 ;  /* 0x00000001ff057887 */ /* 0x000fe20008000000 */
[----:B------:R-:W-:Y:S01]  /*46d0*/  LOP3.LUT R3, R3, R0, RZ, 0x3c, !PT ;  /* 0x0000000003037212 */ /* 0x000fe200078e3cff */
[----:B------:R-:W-:-:S04]  /*46e0*/  USEL UR32, UR4, URZ, UP0 ;  /* 0x000000ff04207287 */ /* 0x000fc80008000000 */
[----:B------:R-:W-:Y:S01]  /*46f0*/  LOP3.LUT R9, R9, UR5, RZ, 0x3c, !PT ;  /* 0x0000000509097c12 */ /* 0x000fe2000f8e3cff */
[----:B------:R-:W-:Y:S07]  /*4700*/  @P1 BRA `(.L_x_89) ;  /* 0xfffffff800881947 */ /* 0x000fee000383ffff */
[----:B------:R-:W1:Y:S01]  /*4710*/  S2UR UR8, SR_CgaCtaId ;  /* 0x00000000000879c3 */ /* 0x000e620000008800 */
[----:B------:R-:W-:Y:S01]  /*4720*/  ELECT P0, URZ, PT ;  /* 0x0000000000ff782f */ /* 0x000fe20003800000 */
[----:B------:R-:W-:Y:S01]  /*4730*/  HFMA2 R0, -RZ, RZ, 0, 5.9604644775390625e-08 ;  /* 0x00000001ff007431 */ /* 0x000fe200000001ff */
[----:B------:R-:W-:-:S05]  /*4740*/  UMOV UR4, 0x40 ;  /* 0x0000004000047882 */ /* 0x000fca0000000000 */
[----:B------:R-:W-:Y:S01]  /*4750*/  UVIRTCOUNT.DEALLOC.SMPOOL 0x80 ;  /* 0x000000800000784c */ /* 0x000fe20000000000 */
[----:B------:R-:W-:Y:S02]  /*4760*/  UISETP.NE.AND UP1, UPT, UR47, URZ, UPT ;  /* 0x000000ff2f00728c */ /* 0x000fe4000bf25270 */
[----:B-1----:R-:W-:-:S09]  /*4770*/  ULEA UR8, UR8, UR4, 0x18 ;  /* 0x0000000408087291 */ /* 0x002fd2000f8ec0ff */
[----:B------:R1:W-:Y:S01]  /*4780*/  @P0 STS.U8 [UR8+0x1c], R0 ;  /* 0x00001c00ff000988 */ /* 0x0003e20008000008 */
[----:B------:R-:W-:Y:S05]  /*4790*/  BRA.U UP1, `(.L_x_90) ;  /* 0x0000000101a07547 */ /* 0x000fea000b800000 */
[----:B------:R-:W-:Y:S01]  /*47a0*/  UIADD3 UR7, UPT, UPT, UR26, 0x180, URZ ;  /* 0x000001801a077890 */ /* 0x000fe2000fffe0ff */
[----:B------:R-:W-:-:S03]  /*47b0*/  SHF.L.U32 R2, R9, 0x1f, RZ ;  /* 0x0000001f09027819 */ /* 0x000fc600000006ff */
[----:B------:R-:W-:-:S09]  /*47c0*/  ULEA UR4, UR32, UR7, 0x3 ;  /* 0x0000000720047291 */ /* 0x000fd2000f8e18ff */
[----:B------:R-:W2:Y:S02]  /*47d0*/  SYNCS.PHASECHK.TRANS64.TRYWAIT P0, [UR4], R2 ;  /* 0x00000002ff0075a7 */ /* 0x000ea40008001104 */
[----:B--2---:R-:W-:Y:S05]  /*47e0*/  @!P0 BRA `(.L_x_91) ;  /* 0x0000003800e88947 */ /* 0x004fea0003800000 */
.L_x_179:
        /* <DEDUP_REMOVED lines=9> */
.L_x_181:
        /* <DEDUP_REMOVED lines=9> */
.L_x_183:
[----:B------:R-:W-:-:S04]  /*4910*/  UIADD3 UR4, UPT, UPT, UR4, 0x1, URZ ;  /* 0x0000000104047890 */ /* 0x000fc8000fffe0ff */
[----:B------:R-:W-:-:S04]  /*4920*/  UISETP.NE.AND UP0, UPT, UR4, 0x4, UPT ;  /* 0x000000040400788c */ /* 0x000fc8000bf05270 */
[----:B------:R-:W-:Y:S02]  /*4930*/  USEL UR5, URZ, 0x1, UP0 ;  /* 0x00000001ff057887 */ /* 0x000fe40008000000 */
[----:B------:R-:W-:-:S04]  /*4940*/  USEL UR4, UR4, URZ, UP0 ;  /* 0x000000ff04047287 */ /* 0x000fc80008000000 */
[----:B------:R-:W-:Y:S01]  /*4950*/  ULEA UR4, UR4, UR7, 0x3 ;  /* 0x0000000704047291 */ /* 0x000fe2000f8e18ff */
[----:B------:R-:W-:-:S04]  /*4960*/  LOP3.LUT R2, R2, UR5, RZ, 0x3c, !PT ;  /* 0x0000000502027c12 */ /* 0x000fc8000f8e3cff */
[----:B------:R-:W-:Y:S01]  /*4970*/  SHF.L.U32 R2, R2, 0x1f, RZ ;  /* 0x0000001f02027819 */ /* 0x000fe200000006ff */
[----:B-1----:R-:W-:-:S04]  /*4980*/  IMAD.U32 R0, RZ, RZ, UR4 ;  /* 0x00000004ff007e24 */ /* 0x002fc8000f8e00ff */
[----:B------:R1:W2:Y:S03]  /*4990*/  SYNCS.PHASECHK.TRANS64.TRYWAIT P0, [R0+URZ], R2 ;  /* 0x00000002000075a7 */ /* 0x0002a600080011ff */
[----:B--2---:R-:W-:Y:S05]  /*49a0*/  @!P0 NANOSLEEP.SYNCS 0x989680 ;  /* 0x009896800000895d */ /* 0x004fea0003900000 */
[----:B------:R-:W2:Y:S02]  /*49b0*/  @!P0 SYNCS.PHASECHK.TRANS64 P0, [R0+URZ], R2 ;  /* 0x00000002000085a7 */ /* 0x000ea400080010ff */
[----:B--2---:R-:W-:Y:S05]  /*49c0*/  @P0 BRA `(.L_x_94) ;  /* 0x0000000000200947 */ /* 0x004fea0003800000 */
.L_x_95:
[----:B--2---:R2:W4:Y:S02]  /*49d0*/  SYNCS.PHASECHK.TRANS64.TRYWAIT P0, [R0+URZ], R2 ;  /* 0x00000002000075a7 */ /* 0x00452400080011ff */
[----:B----4-:R-:W-:Y:S05]  /*49e0*/  @!P0 NANOSLEEP.SYNCS 0x989680 ;  /* 0x009896800000895d */ /* 0x010fea0003900000 */
[----:B------:R-:W4:Y:S02]  /*49f0*/  @!P0 SYNCS.PHASECHK.TRANS64 P0, [R0+URZ], R2 ;  /* 0x00000002000085a7 */ /* 0x000f2400080010ff */
[----:B----4-:R-:W-:Y:S05]  /*4a00*/  @!P0 BRA `(.L_x_95) ;  /* 0xfffffffc00f08947 */ /* 0x010fea000383ffff */
[----:B------:R-:W-:Y:S05]  /*4a10*/  BRA `(.L_x_94) ;  /* 0x00000000000c7947 */ /* 0x000fea0003800000 */
.L_x_90:
[----:B------:R-:W-:-:S04]  /*4a20*/  UIADD3 UR4, UPT, UPT, UR26, 0x1c0, URZ ;  /* 0x000001c01a047890 */ /* 0x000fc8000fffe0ff */
[----:B------:R-:W-:-:S09]  /*4a30*/  UPRMT UR4, UR48, 0x654, UR4 ;  /* 0x0000065430047896 */ /* 0x000fd20008000004 */
[----:B------:R-:W-:Y:S03]  /*4a40*/  SYNCS.ARRIVE.TRANS64.RED.A1T0 RZ, [UR4], RZ ;  /* 0x000000ffffff79a7 */ /* 0x000fe60008100404 */
.L_x_94:
[----:B-12---:R-:W-:Y:S01]  /*4a50*/  SHF.L.U32 R2, RZ, 0x1f, RZ ;  /* 0x0000001fff027819 */ /* 0x006fe200000006ff */
[----:B------:R-:W-:Y:S01]  /*4a60*/  UIADD3 UR4, UPT, UPT, UR26, 0x1c0, URZ ;  /* 0x000001c01a047890 */ /* 0x000fe2000fffe0ff */
[----:B------:R-:W-:Y:S02]  /*4a70*/  PLOP3.LUT P0, PT, PT, PT, UP1, 0x80, 0x8 ;  /* 0x000000000008781c */ /* 0x000fe40003f0f018 */
[----:B------:R-:W1:Y:S02]  /*4a80*/  SYNCS.PHASECHK.TRANS64.TRYWAIT P1, [UR26+0x1c0], R2 ;  /* 0x0001c002ff0075a7 */ /* 0x000e64000802111a */
[----:B-1----:R-:W-:Y:S09]  /*4a90*/  @!P1 BRA `(.L_x_96) ;  /* 0x0000003800849947 */ /* 0x002ff20003800000 */
.L_x_185:
[----:B------:R-:W-:Y:S01]  /*4aa0*/  @!UP1 UPRMT UR4, UR48, 0x654, UR4 ;  /* 0x0000065430049896 */ /* 0x000fe20008000004 */
[----:B------:R-:W-:Y:S01]  /*4ab0*/  UMOV UR5, 0xffff ;  /* 0x0000ffff00057882 */ /* 0x000fe20000000000 */
[----:B------:R-:W-:-:S07]  /*4ac0*/  UMOV UR6, 0x1 ;  /* 0x0000000100067882 */ /* 0x000fce0000000000 */
[----:B------:R-:W-:Y:S01]  /*4ad0*/  @!P0 SYNCS.ARRIVE.TRANS64.RED.A1T0 RZ, [UR4], RZ ;  /* 0x000000ffffff89a7 */ /* 0x000fe20008100404 */
[----:B------:R-:W-:Y:S01]  /*4ae0*/  NOP ;  /* 0x0000000000007918 */ /* 0x000fe20000000000 */
[----:B-1----:R-:W1:Y:S01]  /*4af0*/  LDS R0, [UR8+0x14] ;  /* 0x00001408ff007984 */ /* 0x002e620008000800 */
[----:B------:R-:W-:-:S04]  /*4b00*/  ULOP3.LUT UR4, UR44, 0xffff, URZ, 0xc0, !UPT ;  /* 0x0000ffff2c047892 */ /* 0x000fc8000f8ec0ff */
[----:B------:R-:W-:-:S04]  /*4b10*/  USHF.R.U32.HI UR4, URZ, 0x5, UR4 ;  /* 0x00000005ff047899 */ /* 0x000fc80008011604 */
[----:B------:R-:W-:Y:S02]  /*4b20*/  USHF.L.U32 UR5, UR5, UR4, URZ ;  /* 0x0000000405057299 */ /* 0x000fe400080006ff */
[----:B------:R-:W-:-:S04]  /*4b30*/  USHF.L.U32 UR4, UR6, UR4, URZ ;  /* 0x0000000406047299 */ /* 0x000fc800080006ff */
[----:B-1----:R-:W-:-:S04]  /*4b40*/  LOP3.LUT R0, R0, UR5, RZ, 0xc0, !PT ;  /* 0x0000000500007c12 */ /* 0x002fc8000f8ec0ff */
[----:B------:R-:W-:-:S13]  /*4b50*/  ISETP.NE.AND P0, PT, R0, UR5, PT ;  /* 0x0000000500007c0c */ /* 0x000fda000bf05270 */
[----:B------:R-:W-:Y:S05]  /*4b60*/  @P0 BRA `(.L_x_97) ;  /* 0x0000000000580947 */ /* 0x000fea0003800000 */
[----:B------:R-:W1:Y:S02]  /*4b70*/  LDS R0, [UR8+0x18] ;  /* 0x00001808ff007984 */ /* 0x000e640008000800 */
[----:B-1----:R-:W-:-:S04]  /*4b80*/  LOP3.LUT R0, R0, UR4, RZ, 0xc0, !PT ;  /* 0x0000000400007c12 */ /* 0x002fc8000f8ec0ff */
[----:B------:R-:W-:-:S13]  /*4b90*/  ISETP.NE.AND P0, PT, R0, UR4, PT ;  /* 0x0000000400007c0c */ /* 0x000fda000bf05270 */
[----:B------:R-:W-:Y:S05]  /*4ba0*/  @P0 BRA `(.L_x_98) ;  /* 0x00000000003c0947 */ /* 0x000fea0003800000 */
[----:B------:R-:W1:Y:S01]  /*4bb0*/  S2R R2, SR_LANEID ;  /* 0x0000000000027919 */ /* 0x000e620000000000 */
[----:B------:R-:W-:-:S06]  /*4bc0*/  ULOP3.LUT UR5, URZ, UR5, URZ, 0x33, !UPT ;  /* 0x00000005ff057292 */ /* 0x000fcc000f8e33ff */
[----:B------:R-:W-:-:S04]  /*4bd0*/  IMAD.U32 R0, RZ, RZ, UR5 ;  /* 0x00000005ff007e24 */ /* 0x000fc8000f8e00ff */
[----:B------:R2:W4:Y:S02]  /*4be0*/  REDUX UR7, R0 ;  /* 0x00000000000773c4 */ /* 0x0005240000000000 */
[----:B------:R1:W-:Y:S01]  /*4bf0*/  UTCATOMSWS.AND URZ, UR5 ;  /* 0x0000000500ff79e3 */ /* 0x0003e20008000000 */
[----:B--2---:R-:W-:Y:S01]  /*4c00*/  LOP3.LUT R0, RZ, UR4, RZ, 0x33, !PT ;  /* 0x00000004ff007c12 */ /* 0x004fe2000f8e33ff */
[----:B------:R-:W-:Y:S02]  /*4c10*/  VOTEU.ANY UR4, UPT, PT ;  /* 0x0000000000047886 */ /* 0x000fe400038e0100 */
[----:B------:R-:W-:Y:S02]  /*4c20*/  UFLO.U32 UR4, UR4 ;  /* 0x00000004000472bd */ /* 0x000fe400080e0000 */
[----:B------:R-:W2:Y:S04]  /*4c30*/  REDUX UR6, R0 ;  /* 0x00000000000673c4 */ /* 0x000ea80000000000 */
[----:B-1----:R-:W-:-:S02]  /*4c40*/  ISETP.EQ.U32.AND P0, PT, R2, UR4, PT ;  /* 0x0000000402007c0c */ /* 0x002fc4000bf02070 */
[----:B----4-:R-:W-:-:S11]  /*4c50*/  MOV R2, UR7 ;  /* 0x0000000700027c02 */ /* 0x010fd60008000f00 */
[----:B------:R1:W-:Y:S01]  /*4c60*/  @P0 ATOMS.AND RZ, [UR8+0x14], R2 ;  /* 0x00001402ffff098c */ /* 0x0003e2000a800008 */
[----:B--2---:R-:W-:-:S05]  /*4c70*/  IMAD.U32 R0, RZ, RZ, UR6 ;  /* 0x00000006ff007e24 */ /* 0x004fca000f8e00ff */
[----:B------:R1:W-:Y:S01]  /*4c80*/  @P0 ATOMS.AND RZ, [UR8+0x18], R0 ;  /* 0x00001800ffff098c */ /* 0x0003e2000a800008 */
[----:B------:R-:W-:Y:S05]  /*4c90*/  BRA `(.L_x_99) ;  /* 0x0000000000147947 */ /* 0x000fea0003800000 */
.L_x_98:
[----:B------:R-:W-:Y:S02]  /*4ca0*/  MOV R2, 0x4cc0 ;  /* 0x00004cc000027802 */ /* 0x000fe40000000f00 */
[----:B---3-5:R-:W-:Y:S05]  /*4cb0*/  CALL.REL.NOINC `($__internal_0_$__cuda_sm10x_tcgen05_guardrail_trap_col_being_dealloced_not_returned_by_alloc) ;  /* 0x0000003800987944 */ /* 0x028fea0003c00000 */
[----:B------:R-:W-:Y:S05]  /*4cc0*/  BRA `(.L_x_99) ;  /* 0x0000000000087947 */ /* 0x000fea0003800000 */
.L_x_97:
[----:B------:R-:W-:Y:S02]  /*4cd0*/  MOV R2, 0x4cf0 ;  /* 0x00004cf000027802 */ /* 0x000fe40000000f00 */
[----:B---3-5:R-:W-:Y:S05]  /*4ce0*/  CALL.REL.NOINC `($__internal_2_$__cuda_sm10x_tcgen05_guardrail_trap_unallocated_columns_being_dealloced) ;  /* 0x0000003800a47944 */ /* 0x028fea0003c00000 */
.L_x_99:
[----:B------:R-:W-:Y:S01]  /*4cf0*/  NOP ;  /* 0x0000000000007918 */ /* 0x000fe20000000000 */
[----:B------:R-:W-:Y:S05]  /*4d00*/  EXIT ;  /* 0x000000000000794d */ /* 0x000fea0003800000 */
.L_x_70:
[----:B------:R-:W-:-:S09]  /*4d10*/  UISETP.NE.OR UP0, UPT, UR20, 0x3, !UP4 ;  /* 0x000000031400788c */ /* 0x000fd2000e705670 */
[----:B------:R-:W-:Y:S05]  /*4d20*/  BRA.U UP0, `(.L_x_100) ;  /* 0x0000000d00307547 */ /* 0x000fea000b800000 */
[----:B------:R-:W2:Y:S01]  /*4d30*/  LDCU.64 UR4, c[0x0][0x888] ;  /* 0x00011100ff0477ac */ /* 0x000ea20008000a00 */
[----:B------:R-:W3:Y:S01]  /*4d40*/  LDC.64 R12, c[0x0][0x348] ;  /* 0x0000d200ff0c7b82 */ /* 0x000ee20000000a00 */
[----:B------:R-:W-:Y:S02]  /*4d50*/  HFMA2 R9, -RZ, RZ, 0, 0 ;  /* 0x00000000ff097431 */ /* 0x000fe400000001ff */
[----:B------:R-:W-:Y:S01]  /*4d60*/  IMAD.MOV.U32 R11, RZ, RZ, 0x1 ;  /* 0x00000001ff0b7424 */ /* 0x000fe200078e00ff */
[----:B------:R-:W4:Y:S01]  /*4d70*/  LDCU UR33, c[0x0][0x370] ;  /* 0x00006e00ff2177ac */ /* 0x000f220008000800 */
[----:B------:R-:W-:Y:S01]  /*4d80*/  IMAD.MOV.U32 R10, RZ, RZ, RZ ;  /* 0x000000ffff0a7224 */ /* 0x000fe200078e00ff */
[----:B------:R-:W-:Y:S01]  /*4d90*/  MOV R8, 0x1000 ;  /* 0x0000100000087802 */ /* 0x000fe20000000f00 */
[----:B------:R-:W4:Y:S01]  /*4da0*/  LDCU.128 UR28, c[0x0][0xb10] ;  /* 0x00016200ff1c77ac */ /* 0x000f220008000c00 */
[----:B------:R-:W1:Y:S01]  /*4db0*/  LDCU UR32, c[0x0][0x374] ;  /* 0x00006e80ff2077ac */ /* 0x000e620008000800 */
[----:B------:R-:W1:Y:S01]  /*4dc0*/  LDCU.64 UR26, c[0x0][0x890] ;  /* 0x00011200ff1a77ac */ /* 0x000e620008000a00 */
[----:B--2---:R-:W-:Y:S01]  /*4dd0*/  UISETP.NE.U32.AND UP0, UPT, UR4, URZ, UPT ;  /* 0x000000ff0400728c */ /* 0x004fe2000bf05070 */
[----:B------:R-:W2:Y:S01]  /*4de0*/  LDCU UR16, c[0x0][0xb0c] ;  /* 0x00016180ff1077ac */ /* 0x000ea20008000800 */
[----:B------:R-:W3:Y:S01]  /*4df0*/  LDCU UR38, c[0x0][0xb20] ;  /* 0x00016400ff2677ac */ /* 0x000ee20008000800 */
[----:B------:R-:W3:Y:S01]  /*4e00*/  LDCU UR4, c[0x0][0xb30] ;  /* 0x00016600ff0477ac */ /* 0x000ee20008000800 */
[----:B------:R-:W-:Y:S01]  /*4e10*/  UMOV UR17, 0x400 ;  /* 0x0000040000117882 */ /* 0x000fe20000000000 */
[----:B----4-:R-:W-:-:S02]  /*4e20*/  UIMAD.WIDE.U32 UR6, UR33, UR28, URZ ;  /* 0x0000001c210672a5 */ /* 0x010fc4000f8e00ff */
[----:B-1----:R-:W-:Y:S02]  /*4e30*/  UIMAD.WIDE.U32 UR8, UR32, UR31, URZ ;  /* 0x0000001f200872a5 */ /* 0x002fe4000f8e00ff */
[----:B------:R-:W-:Y:S02]  /*4e40*/  ULEA UR17, UR55, UR17, 0x18 ;  /* 0x0000001137117291 */ /* 0x000fe4000f8ec0ff */
[----:B------:R-:W-:Y:S02]  /*4e50*/  UISETP.NE.AND.EX UP5, UPT, UR5, URZ, UPT, UP0 ;  /* 0x000000ff0500728c */ /* 0x000fe4000bfa5300 */
[----:B------:R-:W-:Y:S02]  /*4e60*/  UISETP.NE.U32.AND UP6, UPT, UR26, URZ, UPT ;  /* 0x000000ff1a00728c */ /* 0x000fe4000bfc5070 */
[----:B------:R-:W-:Y:S02]  /*4e70*/  UIADD3 UR5, UPT, UPT, UR17, 0x120, URZ ;  /* 0x0000012011057890 */ /* 0x000fe4000fffe0ff */
[----:B------:R-:W-:Y:S01]  /*4e80*/  UISETP.NE.AND UP0, UPT, UR42, 0x1, UPT ;  /* 0x000000012a00788c */ /* 0x000fe2000bf05270 */
[----:B------:R-:W-:Y:S01]  /*4e90*/  UMOV UR35, UR7 ;  /* 0x0000000700237c82 */ /* 0x000fe20008000000 */
[----:B------:R-:W-:Y:S01]  /*4ea0*/  UMOV UR34, UR9 ;  /* 0x0000000900227c82 */ /* 0x000fe20008000000 */
[----:B--2---:R-:W-:-:S02]  /*4eb0*/  UISETP.NE.AND UP0, UPT, UR16, 0x1, UPT ;  /* 0x000000011000788c */ /* 0x004fc4000bf05270 */
[----:B------:R-:W-:Y:S02]  /*4ec0*/  UPLOP3.LUT UP4, UPT, UPT, UPT, UPT, 0x40, 0x4 ;  /* 0x000000000004789c */ /* 0x000fe40003f8e870 */
[----:B------:R-:W-:Y:S01]  /*4ed0*/  UISETP.GE.AND UP2, UPT, UR42, 0x1, UPT ;  /* 0x000000012a00788c */ /* 0x000fe2000bf46270 */
[----:B------:R-:W1:Y:S01]  /*4ee0*/  LDCU.64 UR14, c[0x0][0xb28] ;  /* 0x00016500ff0e77ac */ /* 0x000e620008000a00 */
[----:B------:R-:W-:Y:S02]  /*4ef0*/  UISETP.NE.AND.EX UP6, UPT, UR27, URZ, UPT, UP6 ;  /* 0x000000ff1b00728c */ /* 0x000fe4000bfc5360 */
[----:B------:R-:W-:Y:S02]  /*4f00*/  UPRMT UR55, UR55, 0x654, UR5 ;  /* 0x0000065437377896 */ /* 0x000fe40008000005 */
[----:B------:R-:W-:Y:S02]  /*4f10*/  USHF.R.U32.HI UR35, URZ, UR29, UR35 ;  /* 0x0000001dff237299 */ /* 0x000fe40008011623 */
[----:B---3--:R-:W-:-:S02]  /*4f20*/  USHF.R.U32.HI UR34, URZ, UR38, UR34 ;  /* 0x00000026ff227299 */ /* 0x008fc40008011622 */
[----:B------:R-:W-:Y:S02]  /*4f30*/  UISETP.NE.AND UP0, UPT, UR30, 0x1, UPT ;  /* 0x000000011e00788c */ /* 0x000fe4000bf05270 */
[----:B------:R-:W-:-:S11]  /*4f40*/  UISETP.NE.AND UP3, UPT, UR4, 0x1, UPT ;  /* 0x000000010400788c */ /* 0x000fd6000bf65270 */
.L_x_108:
[C---:B------:R-:W-:Y:S02]  /*4f50*/  LEA R3, R10.reuse, UR17, 0x3 ;  /* 0x000000110a037c11 */ /* 0x040fe4000f8e18ff */
[----:B------:R-:W-:Y:S02]  /*4f60*/  SHF.L.U32 R0, R9, 0x1f, RZ ;  /* 0x0000001f09007819 */ /* 0x000fe400000006ff */
[----:B------:R-:W-:Y:S02]  /*4f70*/  LEA R4, R10, UR17, 0x4 ;  /* 0x000000110a047c11 */ /* 0x000fe4000f8e20ff */
[----:B--2---:R-:W2:Y:S02]  /*4f80*/  SYNCS.PHASECHK.TRANS64.TRYWAIT P0, [R3+URZ+0x140], R0 ;  /* 0x00014000030075a7 */ /* 0x004ea400080011ff */
[----:B--2---:R-:W-:Y:S05]  /*4f90*/  @!P0 BRA `(.L_x_101) ;  /* 0x00000034005c8947 */ /* 0x004fea0003800000 */
.L_x_186:
[----:B------:R-:W3:Y:S01]  /*4fa0*/  LDS.128 R4, [R4+0x1d0] ;  /* 0x0001d00004047984 */ /* 0x000ee20000000c00 */
[----:B------:R-:W-:Y:S01]  /*4fb0*/  UISETP.GE.AND UP0, UPT, UR42, 0x1, UPT ;  /* 0x000000012a00788c */ /* 0x000fe2000bf06270 */
[----:B------:R-:W-:Y:S01]  /*4fc0*/  @!PT LDS RZ, [RZ] ;  /* 0x00000000fffff984 */ /* 0x000fe20000000800 */
[----:B------:R-:W-:Y:S01]  /*4fd0*/  @!PT LDS RZ, [RZ] ;  /* 0x00000000fffff984 */ /* 0x000fe20000000800 */
[----:B------:R-:W-:Y:S01]  /*4fe0*/  @!PT LDS RZ, [RZ] ;  /* 0x00000000fffff984 */ /* 0x000fe20000000800 */
[----:B------:R-:W-:Y:S01]  /*4ff0*/  @!PT LDS RZ, [RZ] ;  /* 0x00000000fffff984 */ /* 0x000fe20000000800 */
[----:B------:R4:W-:Y:S06]  /*5000*/  MEMBAR.ALL.CTA ;  /* 0x0000000000007992 */ /* 0x0009ec0000008000 */
[----:B----4-:R-:W4:Y:S01]  /*5010*/  FENCE.VIEW.ASYNC.S ;  /* 0x00000000000073c6 */ /* 0x010f220000000000 */
[----:B---3--:R-:W-:Y:S11]  /*5020*/  LOP3.LUT P0, RZ, R6, 0x1, RZ, 0xc0, !PT ;  /* 0x0000000106ff7812 */ /* 0x008ff6000780c0ff */
[----:B------:R-:W-:Y:S02]  /*5030*/  @!UPT UIADD3 URZ, UPT, UPT, URZ, URZ, URZ ;  /* 0x000000fffffff290 */ /* 0x000fe4000fffe0ff */
[----:B----4-:R-:W-:Y:S01]  /*5040*/  VOTEU.ANY UP2, P0 ;  /* 0x0000000000ff7886 */ /* 0x010fe20000040100 */
[----:B------:R-:W-:Y:S11]  /*5050*/  PLOP3.LUT P0, PT, PT, PT, UP2, 0x80, 0x8 ;  /* 0x000000000008781c */ /* 0x000ff60003f0f028 */
[----:B------:R-:W-:Y:S02]  /*5060*/  @!UPT UIADD3 URZ, UPT, UPT, URZ, URZ, URZ ;  /* 0x000000fffffff290 */ /* 0x000fe4000fffe0ff */
[----:B--2---:R-:W-:Y:S02]  /*5070*/  @P0 SHF.R.U32.HI R0, RZ, 0x10, R5 ;  /* 0x00000010ff000819 */ /* 0x004fe40000011605 */
[----:B------:R-:W-:Y:S02]  /*5080*/  @P0 MOV R2, R4 ;  /* 0x0000000400020202 */ /* 0x000fe40000000f00 */
[----:B------:R-:W-:Y:S01]  /*5090*/  @P0 R2UR UR4, R0 ;  /* 0x00000000000402ca */ /* 0x000fe200000e0000 */
[----:B------:R-:W-:Y:S01]  /*50a0*/  VIADD R0, R3, 0x150 ;  /* 0x0000015003007836 */ /* 0x000fe20000000000 */
[----:B------:R-:W-:Y:S02]  /*50b0*/  @P0 LOP3.LUT R4, R5, 0xffff, RZ, 0xc0, !PT ;  /* 0x0000ffff05040812 */ /* 0x000fe400078ec0ff */
[----:B------:R-:W-:Y:S02]  /*50c0*/  @P0 R2UR UR6, R2 ;  /* 0x00000000020602ca */ /* 0x000fe400000e0000 */
[----:B------:R-:W-:Y:S02]  /*50d0*/  PRMT R0, RZ, 0x654, R0 ;  /* 0x00000654ff007816 */ /* 0x000fe40000000000 */
[----:B------:R-:W-:Y:S02]  /*50e0*/  @P0 R2UR UR5, R4 ;  /* 0x00000000040502ca */ /* 0x000fe400000e0000 */
[----:B------:R2:W-:Y:S03]  /*50f0*/  SYNCS.ARRIVE.TRANS64.RED.A1T0 RZ, [R0+URZ], RZ ;  /* 0x000000ff00ff79a7 */ /* 0x0005e600081004ff */
[----:B------:R-:W-:Y:S04]  /*5100*/  @UP2 UMOV UR25, UR4 ;  /* 0x0000000400192c82 */ /* 0x000fe80008000000 */
[----:B------:R-:W-:Y:S04]  /*5110*/  @UP2 UMOV UR13, UR6 ;  /* 0x00000006000d2c82 */ /* 0x000fe80008000000 */
[----:B------:R-:W-:Y:S01]  /*5120*/  @UP2 UMOV UR7, UR5 ;  /* 0x0000000500072c82 */ /* 0x000fe20008000000 */
[----:B------:R-:W-:Y:S05]  /*5130*/  BRA.U !UP0, `(.L_x_102) ;  /* 0x0000000108c07547 */ /* 0x000fea000b800000 */
[----:B------:R-:W-:Y:S02]  /*5140*/  UIMAD.WIDE.U32 UR10, UR7, UR31, URZ ;  /* 0x0000001f070a72a5 */ /* 0x000fe4000f8e00ff */
[----:B------:R-:W-:Y:S02]  /*5150*/  UP2UR UR12, UPR, URZ, 0x4 ;  /* 0x00000004ff0c7883 */ /* 0x000fe40008000000 */
[----:B------:R-:W-:Y:S02]  /*5160*/  UISETP.NE.AND UP2, UPT, UR30, 0x1, UPT ;  /* 0x000000011e00788c */ /* 0x000fe4000bf45270 */
[----:B------:R-:W-:Y:S02]  /*5170*/  UIMAD.WIDE.U32 UR18, UR13, UR28, URZ ;  /* 0x0000001c0d1272a5 */ /* 0x000fe4000f8e00ff */
[----:B------:R-:W-:Y:S02]  /*5180*/  USEL UR4, UR32, UR34, !UP2 ;  /* 0x0000002220047287 */ /* 0x000fe4000d000000 */
[----:B------:R-:W-:Y:S02]  /*5190*/  UISETP.NE.AND UP0, UPT, UR16, 0x1, UPT ;  /* 0x000000011000788c */ /* 0x000fe4000bf05270 */
[----:B------:R-:W-:Y:S02]  /*51a0*/  UP2UR UR24, UPR, URZ, 0x2 ;  /* 0x00000002ff187883 */ /* 0x000fe40008000000 */
[----:B------:R-:W-:Y:S02]  /*51b0*/  UISETP.NE.AND UP1, UPT, UR42, 0x1, UPT ;  /* 0x000000012a00788c */ /* 0x000fe4000bf25270 */
[----:B-1----:R-:W-:Y:S02]  /*51c0*/  UIMAD.WIDE.U32 UR20, UR4, UR14, URZ ;  /* 0x0000000e041472a5 */ /* 0x002fe4000f8e00ff */
[----:B------:R-:W-:Y:S01]  /*51d0*/  USEL UR8, UR33, UR35, !UP0 ;  /* 0x0000002321087287 */ /* 0x000fe2000c000000 */
[----:B------:R-:W-:Y:S02]  /*51e0*/  UMOV UR5, UR11 ;  /* 0x0000000b00057c82 */ /* 0x000fe40008000000 */
[----:B------:R-:W-:Y:S02]  /*51f0*/  USHF.R.U32.HI UR6, URZ, UR38, UR5 ;  /* 0x00000026ff067299 */ /* 0x000fe40008011605 */
[----:B------:R-:W-:Y:S02]  /*5200*/  UIMAD.WIDE.U32 UR22, UR8, UR14, URZ ;  /* 0x0000000e081672a5 */ /* 0x000fe4000f8e00ff */
[----:B------:R-:W-:Y:S02]  /*5210*/  USEL UR6, UR7, UR6, !UP2 ;  /* 0x0000000607067287 */ /* 0x000fe4000d000000 */
[----:B------:R-:W-:Y:S02]  /*5220*/  UISETP.NE.AND UP2, UPT, UR12, URZ, UPT ;  /* 0x000000ff0c00728c */ /* 0x000fe4000bf45270 */
[----:B------:R-:W-:Y:S01]  /*5230*/  UIMAD.WIDE.U32 UR10, UR6, UR14, URZ ;  /* 0x0000000e060a72a5 */ /* 0x000fe2000f8e00ff */
[----:B------:R-:W-:Y:S02]  /*5240*/  UMOV UR5, UR19 ;  /* 0x0000001300057c82 */ /* 0x000fe40008000000 */
[----:B------:R-:W-:Y:S03]  /*5250*/  USHF.R.U32.HI UR9, URZ, UR29, UR5 ;  /* 0x0000001dff097299 */ /* 0x000fe60008011605 */
[----:B------:R-:W-:Y:S02]  /*5260*/  UMOV UR5, UR21 ;  /* 0x0000001500057c82 */ /* 0x000fe40008000000 */
[----:B------:R-:W-:Y:S03]  /*5270*/  @UP1 USHF.R.U32.HI UR4, URZ, UR15, UR5 ;  /* 0x0000000fff041299 */ /* 0x000fe60008011605 */
[----:B------:R-:W-:Y:S01]  /*5280*/  UMOV UR5, UR23 ;  /* 0x0000001700057c82 */ /* 0x000fe20008000000 */
[----:B------:R-:W-:Y:S02]  /*5290*/  UIMAD UR4, UR42, UR4, URZ ;  /* 0x000000042a0472a4 */ /* 0x000fe4000f8e02ff */
[----:B------:R-:W-:Y:S02]  /*52a0*/  @UP1 USHF.R.U32.HI UR8, URZ, UR15, UR5 ;  /* 0x0000000fff081299 */ /* 0x000fe40008011605 */
[----:B------:R-:W-:Y:S02]  /*52b0*/  USEL UR5, UR13, UR9, !UP0 ;  /* 0x000000090d057287 */ /* 0x000fe4000c000000 */
[----:B------:R-:W-:Y:S02]  /*52c0*/  UIMAD UR9, UR42, UR8, URZ ;  /* 0x000000082a0972a4 */ /* 0x000fe4000f8e02ff */
[----:B------:R-:W-:Y:S03]  /*52d0*/  UISETP.GE.AND UP0, UPT, UR6, UR4, UPT ;  /* 0x000000040600728c */ /* 0x000fe6000bf06270 */
[----:B------:R-:W-:Y:S01]  /*52e0*/  UMOV UR4, UR11 ;  /* 0x0000000b00047c82 */ /* 0x000fe20008000000 */
[----:B------:R-:W-:Y:S02]  /*52f0*/  UISETP.GE.OR UP0, UPT, UR5, UR9, UP0 ;  /* 0x000000090500728c */ /* 0x000fe40008706670 */
[----:B------:R-:W-:Y:S02]  /*5300*/  USHF.R.U32.HI UR4, URZ, UR15, UR4 ;  /* 0x0000000fff047299 */ /* 0x000fe40008011604 */
[----:B------:R-:W-:Y:S02]  /*5310*/  UIMAD.WIDE.U32 UR10, UR5, UR14, URZ ;  /* 0x0000000e050a72a5 */ /* 0x000fe4000f8e00ff */
[----:B------:R-:W-:Y:S04]  /*5320*/  USEL UR12, UR6, UR4, !UP1 ;  /* 0x00000004060c7287 */ /* 0x000fe8000c800000 */
[----:B------:R-:W-:Y:S01]  /*5330*/  UIADD3 UR9, UPT, UPT, -UR12, URZ, URZ ;  /* 0x000000ff0c097290 */ /* 0x000fe2000fffe1ff */
[----:B------:R-:W-:Y:S02]  /*5340*/  @!UP0 UMOV UR4, UR11 ;  /* 0x0000000b00048c82 */ /* 0x000fe40008000000 */
[----:B------:R-:W-:Y:S02]  /*5350*/  @!UP0 USHF.R.U32.HI UR4, URZ, UR15, UR4 ;  /* 0x0000000fff048299 */ /* 0x000fe40008011604 */
[----:B------:R-:W-:Y:S02]  /*5360*/  UIMAD UR9, UR42, UR9, UR6 ;  /* 0x000000092a0972a4 */ /* 0x000fe4000f8e0206 */
[----:B------:R-:W-:Y:S02]  /*5370*/  @!UP0 USEL UR4, UR5, UR4, !UP1 ;  /* 0x0000000405048287 */ /* 0x000fe4000c800000 */
[----:B------:R-:W-:Y:S02]  /*5380*/  UISETP.NE.AND UP1, UPT, UR24, URZ, UPT ;  /* 0x000000ff1800728c */ /* 0x000fe4000bf25270 */
[----:B------:R-:W-:Y:S02]  /*5390*/  @!UP0 UIMAD UR9, UR8, UR9, UR4 ;  /* 0x00000009080982a4 */ /* 0x000fe4000f8e0204 */
[----:B------:R-:W-:Y:S02]  /*53a0*/  @!UP0 UIADD3 UR10, UPT, UPT, UR12, -UR4, URZ ;  /* 0x800000040c0a8290 */ /* 0x000fe4000fffe0ff */
[----:B------:R-:W-:Y:S02]  /*53b0*/  UIADD3 UR4, UPT, UPT, -UR5, URZ, URZ ;  /* 0x000000ff05047290 */ /* 0x000fe4000fffe1ff */
[----:B------:R-:W-:Y:S02]  /*53c0*/  UIADD3 UR8, UPT, UPT, -UR6, URZ, URZ ;  /* 0x000000ff06087290 */ /* 0x000fe4000fffe1ff */
[----:B------:R-:W-:Y:S02]  /*53d0*/  @!UP0 UIMAD UR6, UR10, UR42, UR5 ;  /* 0x0000002a0a0682a4 */ /* 0x000fe4000f8e0205 */
[----:B------:R-:W-:Y:S02]  /*53e0*/  UIMAD UR13, UR16, UR4, UR13 ;  /* 0x00000004100d72a4 */ /* 0x000fe4000f8e020d */
[----:B------:R-:W-:Y:S01]  /*53f0*/  UIMAD UR7, UR30, UR8, UR7 ;  /* 0x000000081e0772a4 */ /* 0x000fe2000f8e0207 */
[----:B------:R-:W-:Y:S02]  /*5400*/  @!UP0 UMOV UR5, UR9 ;  /* 0x0000000900058c82 */ /* 0x000fe40008000000 */
[----:B------:R-:W-:Y:S02]  /*5410*/  UIMAD UR13, UR5, UR16, UR13 ;  /* 0x00000010050d72a4 */ /* 0x000fe4000f8e020d */
[----:B------:R-:W-:Y:S11]  /*5420*/  UIMAD UR7, UR6, UR30, UR7 ;  /* 0x0000001e060772a4 */ /* 0x000ff6000f8e0207 */
[----:B------:R-:W-:Y:S01]  /*5430*/  @!UPT UIADD3 URZ, UPT, UPT, URZ, URZ, URZ ;  /* 0x000000fffffff290 */ /* 0x000fe2000fffe0ff */
.L_x_102:
[----:B------:R-:W3:Y:S01]  /*5440*/  @!UP3 LDCU.128 UR20, c[0x0][0xb10] ;  /* 0x00016200ff14b7ac */ /* 0x000ee20008000c00 */
[----:B------:R-:W-:Y:S02]  /*5450*/  ISETP.NE.U32.AND P0, PT, RZ, UR26, PT ;  /* 0x0000001aff007c0c */ /* 0x000fe4000bf05070 */
[----:B------:R-:W-:Y:S02]  /*5460*/  SHF.L.U32 R2, R11, 0x1f, RZ ;  /* 0x0000001f0b027819 */ /* 0x000fe400000006ff */
[----:B------:R-:W-:Y:S01]  /*5470*/  ISETP.NE.AND.EX P0, PT, RZ, UR27, PT, P0 ;  /* 0x0000001bff007c0c */ /* 0x000fe2000bf05300 */
[----:B------:R-:W4:Y:S01]  /*5480*/  @!UP3 LDCU UR5, c[0x0][0xb0c] ;  /* 0x00016180ff05b7ac */ /* 0x000f220008000800 */
[----:B---3--:R-:W-:Y:S07]  /*5490*/  UIMAD.WIDE.U32 UR8, UR13, UR20, URZ ;  /* 0x000000140d0872a5 */ /* 0x008fee000f8e00ff */
[----:B------:R-:W-:Y:S01]  /*54a0*/  @!UP3 UMOV UR4, UR9 ;  /* 0x000000090004bc82 */ /* 0x000fe20008000000 */
[----:B----4-:R-:W-:Y:S02]  /*54b0*/  @!UP3 UISETP.NE.AND UP0, UPT, UR5, 0x1, UPT ;  /* 0x000000010500b88c */ /* 0x010fe4000bf05270 */
[----:B------:R-:W-:Y:S02]  /*54c0*/  @!UP3 USHF.R.U32.HI UR4, URZ, UR21, UR4 ;  /* 0x00000015ff04b299 */ /* 0x000fe40008011604 */
[----:B------:R-:W-:Y:S02]  /*54d0*/  UIMAD.WIDE.U32 UR8, UR7, UR23, URZ ;  /* 0x00000017070872a5 */ /* 0x000fe4000f8e00ff */
[----:B------:R-:W-:Y:S02]  /*54e0*/  @!UP3 USEL UR10, UR13, UR4, !UP0 ;  /* 0x000000040d0ab287 */ /* 0x000fe4000c000000 */
[----:B------:R-:W-:Y:S03]  /*54f0*/  @!UP3 UISETP.NE.AND UP0, UPT, UR22, 0x1, UPT ;  /* 0x000000011600b88c */ /* 0x000fe6000bf05270 */
[----:B------:R-:W-:Y:S02]  /*5500*/  @!UP3 UMOV UR6, UR9 ;  /* 0x000000090006bc82 */ /* 0x000fe40008000000 */
[----:B------:R-:W3:Y:S02]  /*5510*/  @!UP3 LDCU UR4, c[0x0][0xb20] ;  /* 0x00016400ff04b7ac */ /* 0x000ee40008000800 */
[----:B---3--:R-:W-:Y:S04]  /*5520*/  @!UP3 USHF.R.U32.HI UR6, URZ, UR4, UR6 ;  /* 0x00000004ff06b299 */ /* 0x008fe80008011606 */
[----:B------:R-:W-:Y:S04]  /*5530*/  @!UP3 USEL UR6, UR7, UR6, !UP0 ;  /* 0x000000060706b287 */ /* 0x000fe8000c000000 */
[----:B------:R-:W-:Y:S02]  /*5540*/  @!UP3 UIADD3 UR4, UPT, UPT, -UR10, UR6, URZ ;  /* 0x000000060a04b290 */ /* 0x000fe4000fffe1ff */
[----:B------:R-:W-:Y:S02]  /*5550*/  @!UP3 UIADD3 UR6, UPT, UPT, UR10, -UR6, URZ ;  /* 0x800000060a06b290 */ /* 0x000fe4000fffe0ff */
[----:B------:R-:W-:Y:S02]  /*5560*/  @!UP3 UIMAD UR13, UR4, UR5, UR13 ;  /* 0x00000005040db2a4 */ /* 0x000fe4000f8e020d */
[----:B------:R-:W-:Y:S01]  /*5570*/  @!UP3 UIMAD UR7, UR6, UR22, UR7 ;  /* 0x000000160607b2a4 */ /* 0x000fe2000f8e0207 */
[----:B------:R-:W-:Y:S11]  /*5580*/  BRA.U UP4, `(.L_x_103) ;  /* 0x0000000104107547 */ /* 0x000ff6000b800000 */
[----:B------:R-:W-:Y:S04]  /*5590*/  MOV R3, UR37 ;  /* 0x0000002500037c02 */ /* 0x000fe80008000f00 */
[----:B------:R-:W-:Y:S04]  /*55a0*/  SHF.L.U32 R3, R3, 0x1f, RZ ;  /* 0x0000001f03037819 */ /* 0x000fe800000006ff */
[----:B------:R-:W3:Y:S02]  /*55b0*/  SYNCS.PHASECHK.TRANS64.TRYWAIT P1, [UR17+0x138], R3 ;  /* 0x00013803ff0075a7 */ /* 0x000ee40008021111 */
[----:B---3--:R-:W-:Y:S05]  /*55c0*/  @!P1 BRA `(.L_x_104) ;  /* 0x0000002c00e49947 */ /* 0x008fea0003800000 */
.L_x_103:
[----:B------:R-:W-:Y:S05]  /*55d0*/  BRA.U !UP6, `(.L_x_105) ;  /* 0x000000010e387547 */ /* 0x000fea000b800000 */
[----:B------:R-:W-:Y:S01]  /*55e0*/  UPLOP3.LUT UP1, UPT, UPT, UPT, UP5, 0x80, 0x8 ;  /* 0x000000000008789c */ /* 0x000fe20003f2f050 */
[----:B--2---:R-:W-:Y:S01]  /*55f0*/  HFMA2 R0, -RZ, RZ, 0, 5.9604644775390625e-08 ;  /* 0x00000001ff007431 */ /* 0x004fe200000001ff */
[----:B------:R-:W2:Y:S01]  /*5600*/  LDCU.64 UR8, c[0x0][0x358] ;  /* 0x00006b00ff0877ac */ /* 0x000ea20008000a00 */
[----:B------:R-:W-:Y:S03]  /*5610*/  IMAD.MOV.U32 R81, RZ, RZ, 0x1 ;  /* 0x00000001ff517424 */ /* 0x000fe600078e00ff */
[----:B------:R-:W-:Y:S05]  /*5620*/  PLOP3.LUT P1, PT, PT, PT, UP1, 0x80, 0x8 ;  /* 0x000000000008781c */ /* 0x000fea0003f2f018 */
[----:B------:R-:W3:Y:S01]  /*5630*/  @UP1 LDCU.64 UR4, c[0x0][0x888] ;  /* 0x00011100ff0417ac */ /* 0x000ee20008000a00 */
[----:B------:R-:W-:Y:S07]  /*5640*/  @UP1 UIMAD UR6, UR36, UR26, URZ ;  /* 0x0000001a240612a4 */ /* 0x000fee000f8e02ff */
[----:B------:R-:W-:Y:S01]  /*5650*/  @!P1 PRMT R81, R0, 0x7610, R81 ;  /* 0x0000761000519816 */ /* 0x000fe20000000051 */
[----:B---3--:R-:W-:Y:S06]  /*5660*/  @UP1 UIMAD.WIDE UR4, UR6, 0x4, UR4 ;  /* 0x00000004060418a5 */ /* 0x008fec000f8e0204 */
[----:B-----5:R-:W-:Y:S01]  /*5670*/  IMAD.U32 R40, RZ, RZ, UR4 ;  /* 0x00000004ff287e24 */ /* 0x020fe2000f8e00ff */
[----:B------:R-:W-:Y:S04]  /*5680*/  MOV R41, UR5 ;  /* 0x0000000500297c02 */ /* 0x000fe80008000f00 */
[----:B------:R-:W3:Y:S01]  /*5690*/  @!UP1 LDCU UR4, c[0x0][0x880] ;  /* 0x00011000ff0497ac */ /* 0x000ee20008000800 */
[----:B--2---:R4:W5:Y:S02]  /*56a0*/  @P1 LDG.E R40, desc[UR8][R40.64] ;  /* 0x0000000828281981 */ /* 0x004964000c1e1900 */
[----:B---34-:R-:W-:Y:S07]  /*56b0*/  @!P1 IMAD.U32 R40, RZ, RZ, UR4 ;  /* 0x00000004ff289e24 */ /* 0x018fee000f8e00ff */
.L_x_105:
[----:B-----5:R-:W-:Y:S01]  /*56c0*/  @!P0 ISETP.EQ.AND P2, PT, R40, RZ, PT ;  /* 0x000000ff2800820c */ /* 0x020fe20003f42270 */
[----:B------:R-:W-:Y:S01]  /*56d0*/  @!UPT UIADD3 URZ, UPT, UPT, URZ, URZ, URZ ;  /* 0x000000fffffff290 */ /* 0x000fe2000fffe0ff */
[----:B------:R-:W-:Y:S11]  /*56e0*/  @!P0 BRA `(.L_x_106) ;  /* 0x0000000000148947 */ /* 0x000ff60003800000 */
[----:B------:R-:W-:Y:S02]  /*56f0*/  LOP3.LUT P0, RZ, R81, 0xff, RZ, 0xc0, !PT ;  /* 0x000000ff51ff7812 */ /* 0x000fe4000780c0ff */
[----:B------:R-:W-:Y:S04]  /*5700*/  PLOP3.LUT P2, PT, PT, PT, UP1, 0x80, 0x8 ;  /* 0x000000000008781c */ /* 0x000fe80003f4f018 */
[----:B------:R-:W-:Y:S07]  /*5710*/  PLOP3.LUT P2, PT, P2, PT, PT, 0x8, 0x80 ;  /* 0x000000000080781c */ /* 0x000fee000174e170 */
[----:B------:R-:W-:Y:S11]  /*5720*/  @P0 ISETP.EQ.AND P2, PT, R40, RZ, PT ;  /* 0x000000ff2800020c */ /* 0x000ff60003f42270 */
[----:B------:R-:W-:Y:S02]  /*5730*/  @!UPT UIADD3 URZ, UPT, UPT, URZ, URZ, URZ ;  /* 0x000000fffffff290 */ /* 0x000fe4000fffe0ff */
.L_x_106:
[----:B------:R-:W3:Y:S01]  /*5740*/  SYNCS.PHASECHK.TRANS64.TRYWAIT P0, [UR17+0x128], R2 ;  /* 0x00012802ff0075a7 */ /* 0x000ee20008001111 */
[----:B------:R-:W-:Y:S02]  /*5750*/  ELECT P1, URZ, PT ;  /* 0x0000000000ff782f */ /* 0x000fe40003820000 */
[----:B------:R-:W-:Y:S01]  /*5760*/  IADD3 R10, PT, PT, R10, 0x1, RZ ;  /* 0x000000010a0a7810 */ /* 0x000fe20007ffe0ff */
[----:B---3--:R-:W-:Y:S10]  /*5770*/  @!P0 BRA `(.L_x_107) ;  /* 0x0000002c00908947 */ /* 0x008ff40003800000 */
.L_x_189:
[----:B------:R-:W-:Y:S01]  /*5780*/  PLOP3.LUT P1, PT, P2, P1, PT, 0xf2, 0x2f ;  /* 0x00000000002f781c */ /* 0x000fe20001723e72 */
[----:B------:R-:W-:Y:S01]  /*5790*/  UMOV UR18, 0x0 ;  /* 0x0000000000127882 */ /* 0x000fe20000000000 */
[----:B------:R-:W-:Y:S01]  /*57a0*/  UMOV UR19, 0x10000000 ;  /* 0x1000000000137882 */ /* 0x000fe20000000000 */
[----:B------:R-:W-:Y:S01]  /*57b0*/  UMOV UR12, UR36 ;  /* 0x00000024000c7c82 */ /* 0x000fe20008000000 */
[----:B------:R-:W-:Y:S01]  /*57c0*/  LOP3.LUT R11, R11, 0x1, RZ, 0x3c, !PT ;  /* 0x000000010b0b7812 */ /* 0x000fe200078e3cff */
[----:B------:R-:W-:Y:S01]  /*57d0*/  UMOV UR36, UR25 ;  /* 0x0000001900247c82 */ /* 0x000fe20008000000 */
[----:B------:R-:W-:Y:S07]  /*57e0*/  UPLOP3.LUT UP4, UPT, UPT, UPT, UPT, 0x80, 0x8 ;  /* 0x000000000008789c */ /* 0x000fee0003f8f070 */
[----:B--2---:R-:W-:Y:S01]  /*57f0*/  @!P1 IADD3 R2, P0, PT, R12, 0x580, RZ ;  /* 0x000005800c029810 */ /* 0x004fe20007f1e0ff */
[----:B------:R-:W-:Y:S03]  /*5800*/  VOTEU.ALL UP0, P1 ;  /* 0x0000000000ff7886 */ /* 0x000fe60000800000 */
[----:B------:R-:W-:Y:S01]  /*5810*/  @!P1 R2UR UR5, R2 ;  /* 0x00000000020592ca */ /* 0x000fe200000e0000 */
[----:B------:R-:W-:Y:S01]  /*5820*/  @!P1 IMAD.X R0, RZ, RZ, R13, P0 ;  /* 0x000000ffff009224 */ /* 0x000fe200000e060d */
[----:B------:R-:W-:Y:S01]  /*5830*/  @!UP0 USHF.L.U32 UR10, UR46, 0x6, URZ ;  /* 0x000000062e0a8899 */ /* 0x000fe200080006ff */
[----:B------:R-:W-:Y:S01]  /*5840*/  ISETP.NE.AND P0, PT, R10, 0x2, PT ;  /* 0x000000020a00780c */ /* 0x000fe20003f05270 */
[----:B------:R-:W-:Y:S02]  /*5850*/  @!UP0 USHF.L.U32 UR11, UR45, 0x6, URZ ;  /* 0x000000062d0b8899 */ /* 0x000fe400080006ff */
[----:B------:R-:W-:Y:S01]  /*5860*/  @!P1 R2UR UR4, R0 ;  /* 0x00000000000492ca */ /* 0x000fe200000e0000 */
[----:B------:R-:W-:Y:S01]  /*5870*/  @!UP0 UIADD3 UR8, UPT, UPT, UR17, 0x200, URZ ;  /* 0x0000020011088890 */ /* 0x000fe2000fffe0ff */
[----:B------:R-:W-:Y:S01]  /*5880*/  SEL R0, RZ, 0x1, P0 ;  /* 0x00000001ff007807 */ /* 0x000fe20000000000 */
[----:B------:R-:W-:Y:S01]  /*5890*/  @!UP0 UIADD3 UR9, UPT, UPT, UR17, 0x120, URZ ;  /* 0x0000012011098890 */ /* 0x000fe2000fffe0ff */
[----:B------:R-:W-:Y:S01]  /*58a0*/  SEL R10, R10, RZ, P0 ;  /* 0x000000ff0a0a7207 */ /* 0x000fe20000000000 */
[----:B------:R-:W-:Y:S01]  /*58b0*/  VOTEU.ALL UP0, P1 ;  /* 0x0000000000ff7886 */ /* 0x000fe20000800000 */
[----:B------:R-:W-:Y:S01]  /*58c0*/  LOP3.LUT R9, R9, R0, RZ, 0x3c, !PT ;  /* 0x0000000009097212 */ /* 0x000fe200078e3cff */
[----:B------:R-:W-:Y:S01]  /*58d0*/  IMAD.U32 R2, RZ, RZ, UR5 ;  /* 0x00000005ff027e24 */ /* 0x000fe2000f8e00ff */
[----:B------:R-:W-:Y:S02]  /*58e0*/  UIADD3 UR46, UPT, UPT, UR7, UR60, URZ ;  /* 0x0000003c072e7290 */ /* 0x000fe4000fffe0ff */
[----:B------:R-:W-:Y:S03]  /*58f0*/  UIADD3 UR45, UPT, UPT, UR13, UR57, URZ ;  /* 0x000000390d2d7290 */ /* 0x000fe6000fffe0ff */
[----:B------:R-:W-:Y:S01]  /*5900*/  IMAD.U32 R3, RZ, RZ, UR4 ;  /* 0x00000004ff037e24 */ /* 0x000fe2000f8e00ff */
[----:B------:R-:W-:Y:S04]  /*5910*/  @!P1 R2UR UR4, R2 ;  /* 0x00000000020492ca */ /* 0x000fe800000e0000 */
[----:B------:R-:W-:Y:S11]  /*5920*/  @!P1 R2UR UR5, R3 ;  /* 0x00000000030592ca */ /* 0x000ff600000e0000 */
[----:B------:R-:W-:Y:S02]  /*5930*/  @!UPT UIADD3 URZ, UPT, UPT, URZ, URZ, URZ ;  /* 0x000000fffffff290 */ /* 0x000fe4000fffe0ff */
[----:B------:R2:W-:Y:S01]  /*5940*/  @!UP0 UTMALDG.3D [UR8], [UR4], desc[UR18] ;  /* 0x00001208040085b4 */ /* 0x0005e20008011000 */
[----:B------:R2:W-:Y:S01]  /*5950*/  @!P1 SYNCS.ARRIVE.TRANS64.RED.A0TR RZ, [UR17+0x120], R8 ;  /* 0x00012008ffff99a7 */ /* 0x0005e20008300411 */
[----:B------:R-:W-:Y:S01]  /*5960*/  SYNCS.ARRIVE.TRANS64.RED.A1T0 RZ, [UR55], RZ ;  /* 0x000000ffffff79a7 */ /* 0x000fe20008100437 */
[----:B------:R-:W-:Y:S05]  /*5970*/  BRA.U UP2, `(.L_x_108) ;  /* 0xfffffff502747547 */ /* 0x000fea000b83ffff */
[----:B------:R-:W-:Y:S07]  /*5980*/  MOV R0, UR17 ;  /* 0x0000001100007c02 */ /* 0x000fee0008000f00 */
.L_x_109:
[----:B---3--:R-:W-:-:S04]  /*5990*/  SHF.L.U32 R2, R11, 0x1f, RZ ;  /* 0x0000001f0b027819 */ /* 0x008fc800000006ff */
[----:B------:R3:W4:Y:S03]  /*59a0*/  SYNCS.PHASECHK.TRANS64.TRYWAIT P0, [R0+URZ+0x128], R2 ;  /* 0x00012802000075a7 */ /* 0x00072600080011ff */
[----:B----4-:R-:W-:Y:S05]  /*59b0*/  @!P0 NANOSLEEP.SYNCS 0x989680 ;  /* 0x009896800000895d */ /* 0x010fea0003900000 */
[----:B------:R-:W4:Y:S02]  /*59c0*/  @!P0 SYNCS.PHASECHK.TRANS64 P0, [R0+URZ+0x128], R2 ;  /* 0x00012802000085a7 */ /* 0x000f2400080010ff */
[----:B-12-4-:R-:W-:Y:S05]  /*59d0*/  @P0 EXIT ;  /* 0x000000000000094d */ /* 0x016fea0003800000 */
[----:B------:R-:W-:Y:S05]  /*59e0*/  BRA `(.L_x_109) ;  /* 0xfffffffc00e87947 */ /* 0x000fea000383ffff */
.L_x_100:
[----:B------:R-:W-:-:S06]  /*59f0*/  UISETP.GE.AND UP0, UPT, UR20, 0x4, UPT ;  /* 0x000000041400788c */ /* 0x000fcc000bf06270 */
[----:B------:R-:W-:-:S13]  /*5a00*/  PLOP3.LUT P0, PT, PT, PT, UP0, 0x80, 0x8 ;  /* 0x000000000008781c */ /* 0x000fda0003f0f008 */
[----:B-1----:R-:W-:Y:S05]  /*5a10*/  @!P0 EXIT ;  /* 0x000000000000894d */ /* 0x002fea0003800000 */
[----:B------:R-:W-:Y:S01]  /*5a20*/  BAR.SYNC.DEFER_BLOCKING 0x6, 0xa0 ;  /* 0x0182800000007b1d */ /* 0x000fe20000010000 */
[C---:B------:R-:W-:Y:S01]  /*5a30*/  IMAD.SHL.U32 R6, R78.reuse, 0x40, RZ ;  /* 0x000000404e067824 */ /* 0x040fe200078e00ff */
[----:B------:R-:W-:Y:S01]  /*5a40*/  SHF.R.U32.HI R7, RZ, 0x1, R78 ;  /* 0x00000001ff077819 */ /* 0x000fe2000001164e */
[C---:B------:R-:W-:Y:S01]  /*5a50*/  IMAD.SHL.U32 R4, R78.reuse, 0x8, RZ ;  /* 0x000000084e047824 */ /* 0x040fe200078e00ff */
[----:B------:R-:W-:Y:S01]  /*5a60*/  CS2R R86, SRZ ;  /* 0x0000000000567805 */ /* 0x000fe2000001ff00 */
[----:B------:R-:W-:Y:S01]  /*5a70*/  IMAD.U32 R37, R78, 0x10000, RZ ;  /* 0x000100004e257824 */ /* 0x000fe200078e00ff */
[----:B------:R-:W-:Y:S01]  /*5a80*/  UMOV UR44, 0x400 ;  /* 0x00000400002c7882 */ /* 0x000fe20000000000 */
[C---:B------:R-:W-:Y:S01]  /*5a90*/  LOP3.LUT R5, R6.reuse, 0x180, RZ, 0xc0, !PT ;  /* 0x0000018006057812 */ /* 0x040fe200078ec0ff */
[----:B------:R-:W-:Y:S01]  /*5aa0*/  ULEA UR44, UR55, UR44, 0x18 ;  /* 0x0000002c372c7291 */ /* 0x000fe2000f8ec0ff */
[----:B------:R-:W-:Y:S01]  /*5ab0*/  LOP3.LUT R6, R6, 0x640, RZ, 0xc0, !PT ;  /* 0x0000064006067812 */ /* 0x000fe200078ec0ff */
[----:B------:R-:W1:Y:S01]  /*5ac0*/  LDC.64 R74, c[0x0][0x888] ;  /* 0x00022200ff4a7b82 */ /* 0x000e620000000a00 */
[----:B------:R-:W-:Y:S01]  /*5ad0*/  LOP3.LUT R4, R5, 0x30, R4, 0xf8, !PT ;  /* 0x0000003005047812 */ /* 0x000fe200078ef804 */
[----:B------:R-:W-:Y:S01]  /*5ae0*/  IMAD.SHL.U32 R5, R82, 0x800, RZ ;  /* 0x0000080052057824 */ /* 0x000fe200078e00ff */
[----:B------:R-:W-:Y:S01]  /*5af0*/  UIADD3 UR4, UPT, UPT, UR44, 0x1200, URZ ;  /* 0x000012002c047890 */ /* 0x000fe2000fffe0ff */
[----:B------:R-:W-:Y:S01]  /*5b00*/  IMAD.SHL.U32 R79, R78, 0x10, RZ ;  /* 0x000000104e4f7824 */ /* 0x000fe200078e00ff */
[----:B------:R-:W-:Y:S01]  /*5b10*/  LOP3.LUT R4, R4, 0x20, R7, 0x78, !PT ;  /* 0x0000002004047812 */ /* 0x000fe200078e7807 */
[----:B------:R-:W-:Y:S01]  /*5b20*/  IMAD.MOV.U32 R36, RZ, RZ, RZ ;  /* 0x000000ffff247224 */ /* 0x000fe200078e00ff */
[----:B------:R-:W-:Y:S01]  /*5b30*/  LOP3.LUT R5, R6, 0x800, R5, 0xf8, !PT ;  /* 0x0000080006057812 */ /* 0x000fe200078ef805 */
[----:B------:R-:W2:Y:S01]  /*5b40*/  LDC.64 R76, c[0x0][0x890] ;  /* 0x00022400ff4c7b82 */ /* 0x000ea20000000a00 */
[----:B------:R-:W-:-:S02]  /*5b50*/  LOP3.LUT R79, R79, 0x20, RZ, 0xc0, !PT ;  /* 0x000000204f4f7812 */ /* 0x000fc400078ec0ff */
[----:B------:R-:W-:Y:S02]  /*5b60*/  CS2R R84, SRZ ;  /* 0x0000000000547805 */ /* 0x000fe4000001ff00 */
[----:B------:R-:W-:Y:S01]  /*5b70*/  LOP3.LUT R80, R5, R4, RZ, 0xfc, !PT ;  /* 0x0000000405507212 */ /* 0x000fe200078efcff */
[----:B------:R-:W-:Y:S01]  /*5b80*/  IMAD.SHL.U32 R5, R82, 0x200000, RZ ;  /* 0x0020000052057824 */ /* 0x000fe200078e00ff */
[----:B------:R-:W3:Y:S01]  /*5b90*/  LDCU UR53, c[0x0][0x370] ;  /* 0x00006e00ff3577ac */ /* 0x000ee20008000800 */
[----:B------:R-:W4:Y:S01]  /*5ba0*/  LDS R0, [UR44+0x1f0] ;  /* 0x0001f02cff007984 */ /* 0x000f220008000800 */
[----:B------:R-:W-:Y:S01]  /*5bb0*/  IMAD.U32 R88, RZ, RZ, UR4 ;  /* 0x00000004ff587e24 */ /* 0x000fe2000f8e00ff */
[----:B------:R-:W1:Y:S01]  /*5bc0*/  LDC.64 R72, c[0x0][0x8b0] ;  /* 0x00022c00ff487b82 */ /* 0x000e620000000a00 */
[----:B------:R-:W-:Y:S01]  /*5bd0*/  LOP3.LUT R5, R5, 0x200000, RZ, 0xc0, !PT ;  /* 0x0020000005057812 */ /* 0x000fe200078ec0ff */
[----:B------:R-:W-:Y:S01]  /*5be0*/  VIADD R4, R80, UR44 ;  /* 0x0000002c50047c36 */ /* 0x000fe20008000000 */
[----:B------:R-:W1:Y:S02]  /*5bf0*/  LDCU.64 UR62, c[0x0][0x348] ;  /* 0x00006900ff3e77ac */ /* 0x000e640008000a00 */
[----:B------:R-:W-:-:S02]  /*5c00*/  LOP3.LUT R37, R5, 0x400000, R37, 0xf8, !PT ;  /* 0x0040000005257812 */ /* 0x000fc400078ef825 */
[----:B------:R-:W-:Y:S01]  /*5c10*/  IADD3 R79, PT, PT, -R79, 0x200, R4 ;  /* 0x000002004f4f7810 */ /* 0x000fe20007ffe104 */
[----:B------:R-:W1:Y:S01]  /*5c20*/  LDC.64 R70, c[0x0][0x8a8] ;  /* 0x00022a00ff467b82 */ /* 0x000e620000000a00 */
[----:B------:R-:W1:Y:S01]  /*5c30*/  LDCU UR43, c[0x0][0xb0c] ;  /* 0x00016180ff2b77ac */ /* 0x000e620008000800 */
[----:B------:R-:W1:Y:S01]  /*5c40*/  LDCU UR39, c[0x0][0xb30] ;  /* 0x00016600ff2777ac */ /* 0x000e620008000800 */
[----:B------:R-:W1:Y:S01]  /*5c50*/  LDCU.64 UR58, c[0x0][0x888] ;  /* 0x00011100ff3a77ac */ /* 0x000e620008000a00 */
[----:B------:R-:W1:Y:S01]  /*5c60*/  LDCU.64 UR40, c[0x0][0xb28] ;  /* 0x00016500ff2877ac */ /* 0x000e620008000a00 */
[----:B------:R-:W1:Y:S01]  /*5c70*/  LDCU.128 UR48, c[0x0][0xb10] ;  /* 0x00016200ff3077ac */ /* 0x000e620008000c00 */
[----:B------:R-:W1:Y:S01]  /*5c80*/  LDCU UR52, c[0x0][0x374] ;  /* 0x00006e80ff3477ac */ /* 0x000e620008000800 */
[----:B------:R-:W-:Y:S01]  /*5c90*/  UIADD3 UR56, UPT, UPT, UR44, 0x200, URZ ;  /* 0x000002002c387890 */ /* 0x000fe2000fffe0ff */
[----:B--234-:R-:W-:-:S11]  /*5ca0*/  IMAD.IADD R37, R0, 0x1, R37 ;  /* 0x0000000100257824 */ /* 0x01cfd600078e0225 */
.L_x_127:
[----:B------:R-:W-:Y:S02]  /*5cb0*/  LEA R3, R84, UR44, 0x3 ;  /* 0x0000002c54037c11 */ /* 0x000fe4000f8e18ff */
[----:B------:R-:W-:Y:S02]  /*5cc0*/  SHF.L.U32 R0, R86, 0x1f, RZ ;  /* 0x0000001f56007819 */ /* 0x000fe400000006ff */
[----:B------:R-:W-:Y:S02]  /*5cd0*/  LEA R4, R84, UR44, 0x4 ;  /* 0x0000002c54047c11 */ /* 0x000fe4000f8e20ff */
[----:B--2---:R-:W2:Y:S02]  /*5ce0*/  SYNCS.PHASECHK.TRANS64.TRYWAIT P0, [R3+URZ+0x140], R0 ;  /* 0x00014000030075a7 */ /* 0x004ea400080011ff */
[----:B-12---:R-:W-:Y:S05]  /*5cf0*/  @!P0 BRA `(.L_x_110) ;  /* 0x0000002800488947 */ /* 0x006fea0003800000 */
.L_x_190:
        /* <DEDUP_REMOVED lines=11> */
[----:B------:R-:W-:Y:S01]  /*5db0*/  PLOP3.LUT P0, PT, PT, PT, UP1, 0x80, 0x8 ;  /* 0x000000000008781c */ /* 0x000fe20003f0f018 */
[----:B------:R-:W-:Y:S11]  /*5dc0*/  UP2UR UR47, UPR, URZ, 0x2 ;  /* 0x00000002ff2f7883 */ /* 0x000ff60008000000 */
[----:B------:R-:W-:Y:S01]  /*5dd0*/  @!UPT UIADD3 URZ, UPT, UPT, URZ, URZ, URZ ;  /* 0x000000fffffff290 */ /* 0x000fe2000fffe0ff */
        /* <DEDUP_REMOVED lines=13> */
[----:B------:R-:W3:Y:S01]  /*5eb0*/  LDCU UR12, c[0x0][0xb20] ;  /* 0x00016400ff0c77ac */ /* 0x000ee20008000800 */
[----:B-1----:R-:W-:Y:S02]  /*5ec0*/  UIMAD.WIDE.U32 UR4, UR52, UR51, URZ ;  /* 0x00000033340472a5 */ /* 0x002fe4000f8e00ff */
[----:B------:R-:W-:Y:S02]  /*5ed0*/  UIMAD.WIDE.U32 UR6, UR53, UR48, URZ ;  /* 0x00000030350672a5 */ /* 0x000fe4000f8e00ff */
[----:B------:R-:W-:Y:S02]  /*5ee0*/  UISETP.NE.AND UP0, UPT, UR50, 0x1, UPT ;  /* 0x000000013200788c */ /* 0x000fe4000bf05270 */
[----:B------:R-:W-:Y:S02]  /*5ef0*/  UIMAD.WIDE.U32 UR8, UR37, UR51, URZ ;  /* 0x00000033250872a5 */ /* 0x000fe4000f8e00ff */
[----:B------:R-:W-:Y:S02]  /*5f00*/  UIMAD.WIDE.U32 UR10, UR38, UR48, URZ ;  /* 0x00000030260a72a5 */ /* 0x000fe4000f8e00ff */
[----:B------:R-:W-:Y:S02]  /*5f10*/  UISETP.NE.AND UP1, UPT, UR43, 0x1, UPT ;  /* 0x000000012b00788c */ /* 0x000fe4000bf25270 */
[----:B------:R-:W-:Y:S01]  /*5f20*/  UISETP.NE.AND UP2, UPT, UR42, 0x1, UPT ;  /* 0x000000012a00788c */ /* 0x000fe2000bf45270 */
[----:B------:R-:W-:Y:S02]  /*5f30*/  UMOV UR4, UR5 ;  /* 0x0000000500047c82 */ /* 0x000fe40008000000 */
[----:B---3--:R-:W-:Y:S03]  /*5f40*/  USHF.R.U32.HI UR5, URZ, UR12, UR4 ;  /* 0x0000000cff057299 */ /* 0x008fe60008011604 */
[----:B------:R-:W-:Y:S02]  /*5f50*/  UMOV UR4, UR7 ;  /* 0x0000000700047c82 */ /* 0x000fe40008000000 */
[----:B------:R-:W-:Y:S02]  /*5f60*/  USHF.R.U32.HI UR7, URZ, UR49, UR4 ;  /* 0x00000031ff077299 */ /* 0x000fe40008011604 */
[----:B------:R-:W-:Y:S02]  /*5f70*/  USEL UR4, UR52, UR5, !UP0 ;  /* 0x0000000534047287 */ /* 0x000fe4000c000000 */
[----:B------:R-:W-:Y:S01]  /*5f80*/  USEL UR7, UR53, UR7, !UP1 ;  /* 0x0000000735077287 */ /* 0x000fe2000c800000 */
[----:B------:R-:W-:Y:S01]  /*5f90*/  UMOV UR5, UR9 ;  /* 0x0000000900057c82 */ /* 0x000fe20008000000 */
[----:B------:R-:W-:Y:S02]  /*5fa0*/  UIMAD.WIDE.U32 UR8, UR4, UR40, URZ ;  /* 0x00000028040872a5 */ /* 0x000fe4000f8e00ff */
[----:B------:R-:W-:Y:S03]  /*5fb0*/  USHF.R.U32.HI UR6, URZ, UR12, UR5 ;  /* 0x0000000cff067299 */ /* 0x000fe60008011605 */
[----:B------:R-:W-:Y:S01]  /*5fc0*/  UMOV UR5, UR11 ;  /* 0x0000000b00057c82 */ /* 0x000fe20008000000 */
[----:B------:R-:W-:Y:S02]  /*5fd0*/  UIMAD.WIDE.U32 UR10, UR7, UR40, URZ ;  /* 0x00000028070a72a5 */ /* 0x000fe4000f8e00ff */
[----:B------:R-:W-:Y:S02]  /*5fe0*/  USHF.R.U32.HI UR12, URZ, UR49, UR5 ;  /* 0x00000031ff0c7299 */ /* 0x000fe40008011605 */
[----:B------:R-:W-:Y:S01]  /*5ff0*/  USEL UR6, UR37, UR6, !UP0 ;  /* 0x0000000625067287 */ /* 0x000fe2000c000000 */
[----:B------:R-:W-:Y:S02]  /*6000*/  UMOV UR5, UR9 ;  /* 0x0000000900057c82 */ /* 0x000fe40008000000 */
[----:B------:R-:W-:Y:S01]  /*6010*/  UMOV UR10, UR11 ;  /* 0x0000000b000a7c82 */ /* 0x000fe20008000000 */
[----:B------:R-:W-:Y:S02]  /*6020*/  @UP2 USHF.R.U32.HI UR4, URZ, UR41, UR5 ;  /* 0x00000029ff042299 */ /* 0x000fe40008011605 */
[----:B------:R-:W-:Y:S02]  /*6030*/  @UP2 USHF.R.U32.HI UR7, URZ, UR41, UR10 ;  /* 0x00000029ff072299 */ /* 0x000fe4000801160a */
[----:B------:R-:W-:Y:S02]  /*6040*/  UIMAD UR4, UR42, UR4, URZ ;  /* 0x000000042a0472a4 */ /* 0x000fe4000f8e02ff */
[----:B------:R-:W-:Y:S02]  /*6050*/  UIMAD.WIDE.U32 UR10, UR6, UR40, URZ ;  /* 0x00000028060a72a5 */ /* 0x000fe4000f8e00ff */
[----:B------:R-:W-:Y:S02]  /*6060*/  USEL UR5, UR38, UR12, !UP1 ;  /* 0x0000000c26057287 */ /* 0x000fe4000c800000 */
[----:B------:R-:W-:Y:S02]  /*6070*/  UIMAD UR8, UR42, UR7, URZ ;  /* 0x000000072a0872a4 */ /* 0x000fe4000f8e02ff */
[----:B------:R-:W-:Y:S03]  /*6080*/  UISETP.GE.AND UP0, UPT, UR6, UR4, UPT ;  /* 0x000000040600728c */ /* 0x000fe6000bf06270 */
[----:B------:R-:W-:Y:S01]  /*6090*/  UMOV UR4, UR11 ;  /* 0x0000000b00047c82 */ /* 0x000fe20008000000 */
[----:B------:R-:W-:Y:S02]  /*60a0*/  UISETP.GE.OR UP0, UPT, UR5, UR8, UP0 ;  /* 0x000000080500728c */ /* 0x000fe40008706670 */
[----:B------:R-:W-:Y:S02]  /*60b0*/  USHF.R.U32.HI UR4, URZ, UR41, UR4 ;  /* 0x00000029ff047299 */ /* 0x000fe40008011604 */
[----:B------:R-:W-:Y:S02]  /*60c0*/  UIMAD.WIDE.U32 UR8, UR5, UR40, URZ ;  /* 0x00000028050872a5 */ /* 0x000fe4000f8e00ff */
[----:B------:R-:W-:Y:S02]  /*60d0*/  USEL UR11, UR6, UR4, !UP2 ;  /* 0x00000004060b7287 */ /* 0x000fe4000d000000 */
[----:B------:R-:W-:Y:S02]  /*60e0*/  UIADD3 UR8, UPT, UPT, -UR5, URZ, URZ ;  /* 0x000000ff05087290 */ /* 0x000fe4000fffe1ff */
[----:B------:R-:W-:Y:S01]  /*60f0*/  UIADD3 UR10, UPT, UPT, -UR11, URZ, URZ ;  /* 0x000000ff0b0a7290 */ /* 0x000fe2000fffe1ff */
[----:B------:R-:W-:Y:S01]  /*6100*/  @!UP0 UMOV UR4, UR9 ;  /* 0x0000000900048c82 */ /* 0x000fe20008000000 */
[----:B------:R-:W-:Y:S02]  /*6110*/  UIADD3 UR9, UPT, UPT, -UR6, URZ, URZ ;  /* 0x000000ff06097290 */ /* 0x000fe4000fffe1ff */
[----:B------:R-:W-:Y:S02]  /*6120*/  @!UP0 USHF.R.U32.HI UR4, URZ, UR41, UR4 ;  /* 0x00000029ff048299 */ /* 0x000fe40008011604 */
[----:B------:R-:W-:Y:S02]  /*6130*/  UIMAD UR10, UR42, UR10, UR6 ;  /* 0x0000000a2a0a72a4 */ /* 0x000fe4000f8e0206 */
[----:B------:R-:W-:Y:S04]  /*6140*/  @!UP0 USEL UR4, UR5, UR4, !UP2 ;  /* 0x0000000405048287 */ /* 0x000fe8000d000000 */
[----:B------:R-:W-:Y:S02]  /*6150*/  @!UP0 UIMAD UR10, UR7, UR10, UR4 ;  /* 0x0000000a070a82a4 */ /* 0x000fe4000f8e0204 */
[----:B------:R-:W-:Y:S02]  /*6160*/  @!UP0 UIADD3 UR11, UPT, UPT, UR11, -UR4, URZ ;  /* 0x800000040b0b8290 */ /* 0x000fe4000fffe0ff */
[----:B------:R-:W-:Y:S02]  /*6170*/  UIMAD UR7, UR43, UR8, UR38 ;  /* 0x000000082b0772a4 */ /* 0x000fe4000f8e0226 */
[----:B------:R-:W-:Y:S02]  /*6180*/  @!UP0 UIMAD UR6, UR11, UR42, UR5 ;  /* 0x0000002a0b0682a4 */ /* 0x000fe4000f8e0205 */
[----:B------:R-:W-:Y:S01]  /*6190*/  UIMAD UR4, UR50, UR9, UR37 ;  /* 0x00000009320472a4 */ /* 0x000fe2000f8e0225 */
[----:B------:R-:W-:Y:S02]  /*61a0*/  @!UP0 UMOV UR5, UR10 ;  /* 0x0000000a00058c82 */ /* 0x000fe40008000000 */
[----:B------:R-:W-:Y:S02]  /*61b0*/  UIMAD UR38, UR5, UR43, UR7 ;  /* 0x0000002b052672a4 */ /* 0x000fe4000f8e0207 */
[----:B------:R-:W-:Y:S11]  /*61c0*/  UIMAD UR37, UR6, UR50, UR4 ;  /* 0x00000032062572a4 */ /* 0x000ff6000f8e0204 */
[----:B------:R-:W-:Y:S01]  /*61d0*/  @!UPT UIADD3 URZ, UPT, UPT, URZ, URZ, URZ ;  /* 0x000000fffffff290 */ /* 0x000fe2000fffe0ff */
.L_x_111:
[----:B-1----:R-:W-:Y:S01]  /*61e0*/  UISETP.NE.AND UP0, UPT, UR39, 0x1, UPT ;  /* 0x000000012700788c */ /* 0x002fe2000bf05270 */
[----:B------:R-:W-:Y:S10]  /*61f0*/  IADD3 R84, PT, PT, R84, 0x1, RZ ;  /* 0x0000000154547810 */ /* 0x000ff40007ffe0ff */
[----:B------:R-:W1:Y:S01]  /*6200*/  @!UP0 LDCU.128 UR12, c[0x0][0xb10] ;  /* 0x00016200ff0c87ac */ /* 0x000e620008000c00 */
[----:B------:R-:W3:Y:S01]  /*6210*/  @!UP0 LDCU UR5, c[0x0][0xb0c] ;  /* 0x00016180ff0587ac */ /* 0x000ee20008000800 */
[----:B------:R-:W4:Y:S01]  /*6220*/  @!UP0 LDCU UR10, c[0x0][0xb20] ;  /* 0x00016400ff0a87ac */ /* 0x000f220008000800 */
[----:B-1----:R-:W-:Y:S02]  /*6230*/  UIMAD.WIDE.U32 UR8, UR38, UR12, URZ ;  /* 0x0000000c260872a5 */ /* 0x002fe4000f8e00ff */
[----:B------:R-:W-:Y:S02]  /*6240*/  UIMAD.WIDE.U32 UR6, UR37, UR15, URZ ;  /* 0x0000000f250672a5 */ /* 0x000fe4000f8e00ff */
[----:B------:R-:W-:Y:S03]  /*6250*/  @!UP0 UISETP.NE.AND UP1, UPT, UR14, 0x1, UPT ;  /* 0x000000010e00888c */ /* 0x000fe6000bf25270 */
[----:B------:R-:W-:Y:S01]  /*6260*/  @!UP0 UMOV UR4, UR9 ;  /* 0x0000000900048c82 */ /* 0x000fe20008000000 */
[----:B---3--:R-:W-:Y:S02]  /*6270*/  @!UP0 UISETP.NE.AND UP2, UPT, UR5, 0x1, UPT ;  /* 0x000000010500888c */ /* 0x008fe4000bf45270 */
[----:B------:R-:W-:Y:S01]  /*6280*/  @!UP0 USHF.R.U32.HI UR4, URZ, UR13, UR4 ;  /* 0x0000000dff048299 */ /* 0x000fe20008011604 */
[----:B------:R-:W-:Y:S02]  /*6290*/  @!UP0 UMOV UR6, UR7 ;  /* 0x0000000700068c82 */ /* 0x000fe40008000000 */
[----:B----4-:R-:W-:Y:S02]  /*62a0*/  @!UP0 USHF.R.U32.HI UR6, URZ, UR10, UR6 ;  /* 0x0000000aff068299 */ /* 0x010fe40008011606 */
[----:B------:R-:W-:Y:S02]  /*62b0*/  @!UP0 USEL UR7, UR38, UR4, !UP2 ;  /* 0x0000000426078287 */ /* 0x000fe4000d000000 */
[----:B------:R-:W-:Y:S04]  /*62c0*/  @!UP0 USEL UR6, UR37, UR6, !UP1 ;  /* 0x0000000625068287 */ /* 0x000fe8000c800000 */
[----:B------:R-:W-:Y:S02]  /*62d0*/  @!UP0 UIADD3 UR4, UPT, UPT, -UR7, UR6, URZ ;  /* 0x0000000607048290 */ /* 0x000fe4000fffe1ff */
[----:B------:R-:W-:Y:S02]  /*62e0*/  @!UP0 UIADD3 UR6, UPT, UPT, UR7, -UR6, URZ ;  /* 0x8000000607068290 */ /* 0x000fe4000fffe0ff */
[----:B------:R-:W-:Y:S02]  /*62f0*/  @!UP0 UIMAD UR38, UR4, UR5, UR38 ;  /* 0x00000005042682a4 */ /* 0x000fe4000f8e0226 */
[----:B------:R-:W-:Y:S02]  /*6300*/  @!UP0 UIMAD UR37, UR6, UR14, UR37 ;  /* 0x0000000e062582a4 */ /* 0x000fe4000f8e0225 */
[----:B------:R-:W-:Y:S09]  /*6310*/  ULOP3.LUT UP0, URZ, UR56, 0x1b0, URZ, 0xc0, !UPT ;  /* 0x000001b038ff7892 */ /* 0x000ff2000f80c0ff */
[----:B------:R-:W-:Y:S05]  /*6320*/  BRA.U !UP0, `(.L_x_112) ;  /* 0x0000000108407547 */ /* 0x000fea000b800000 */
[----:B------:R-:W1:Y:S01]  /*6330*/  LDCU.64 UR8, c[0x4][0x80] ;  /* 0x01001000ff0877ac */ /* 0x000e620008000a00 */
[----:B------:R-:W-:Y:S01]  /*6340*/  MOV R3, 0x0 ;  /* 0x0000000000037802 */ /* 0x000fe20000000f00 */
[----:B------:R-:W-:Y:S02]  /*6350*/  HFMA2 R12, -RZ, RZ, 0, 5.9604644775390625e-08 ;  /* 0x00000001ff0c7431 */ /* 0x000fe400000001ff */
[----:B------:R-:W-:Y:S02]  /*6360*/  IMAD.MOV.U32 R8, RZ, RZ, 0x70 ;  /* 0x00000070ff087424 */ /* 0x000fe400078e00ff */
[----:B------:R-:W-:Y:S01]  /*6370*/  IMAD.MOV.U32 R13, RZ, RZ, RZ ;  /* 0x000000ffff0d7224 */ /* 0x000fe200078e00ff */
[----:B------:R-:W3:Y:S01]  /*6380*/  LDCU.64 UR6, c[0x4][0x88] ;  /* 0x01001100ff0677ac */ /* 0x000ee20008000a00 */
[----:B------:R-:W4:Y:S01]  /*6390*/  LDC.64 R2, c[0x4][R3] ;  /* 0x0100000003027b82 */ /* 0x000f220000000a00 */
[----:B------:R-:W2:Y:S01]  /*63a0*/  LDCU.64 UR4, c[0x4][0x8] ;  /* 0x01000100ff0477ac */ /* 0x000ea20008000a00 */
[----:B-1----:R-:W-:Y:S01]  /*63b0*/  MOV R5, UR9 ;  /* 0x0000000900057c02 */ /* 0x002fe20008000f00 */
[----:B------:R-:W-:Y:S01]  /*63c0*/  IMAD.U32 R4, RZ, RZ, UR8 ;  /* 0x00000008ff047e24 */ /* 0x000fe2000f8e00ff */
[----:B---3--:R-:W-:Y:S01]  /*63d0*/  MOV R7, UR7 ;  /* 0x0000000700077c02 */ /* 0x008fe20008000f00 */
[----:B------:R-:W-:Y:S01]  /*63e0*/  IMAD.U32 R6, RZ, RZ, UR6 ;  /* 0x00000006ff067e24 */ /* 0x000fe2000f8e00ff */
[----:B--2---:R-:W-:Y:S01]  /*63f0*/  MOV R11, UR5 ;  /* 0x00000005000b7c02 */ /* 0x004fe20008000f00 */
[----:B------:R-:W-:Y:S02]  /*6400*/  IMAD.U32 R10, RZ, RZ, UR4 ;  /* 0x00000004ff0a7e24 */ /* 0x000fe4000f8e00ff */
[----:B------:R-:W-:Y:S07]  /*6410*/  LEPC R20, `(.L_x_112) ;  /* 0x000000001014794e */ /* 0x000fee0000000000 */
[----:B----45:R-:W-:Y:S05]  /*6420*/  CALL.ABS.NOINC R2 ;  /* 0x0000000002007343 */ /* 0x030fea0003c00000 */
.L_x_112:
[----:B------:R-:W-:Y:S01]  /*6430*/  LOP3.LUT P0, RZ, R88, 0x1b0, RZ, 0xc0, !PT ;  /* 0x000001b058ff7812 */ /* 0x000fe2000780c0ff */
[----:B------:R-:W-:Y:S11]  /*6440*/  BSSY.RECONVERGENT B6, `(.L_x_113) ;  /* 0x0000013000067945 */ /* 0x000ff60003800200 */
[----:B------:R-:W-:Y:S01]  /*6450*/  @!UPT UIADD3 URZ, UPT, UPT, URZ, URZ, URZ ;  /* 0x000000fffffff290 */ /* 0x000fe2000fffe0ff */
[----:B------:R-:W-:Y:S05]  /*6460*/  @!P0 BRA `(.L_x_114) ;  /* 0x0000000000408947 */ /* 0x000fea0003800000 */
        /* <DEDUP_REMOVED lines=16> */
.L_x_114:
[----:B------:R-:W-:Y:S05]  /*6570*/  BSYNC.RECONVERGENT B6 ;  /* 0x0000000000067941 */ /* 0x000fea0003800200 */
.L_x_113:
[----:B------:R-:W-:Y:S01]  /*6580*/  ISETP.NE.U32.AND P3, PT, R76, RZ, PT ;  /* 0x000000ff4c00720c */ /* 0x000fe20003f65070 */
[----:B------:R-:W-:Y:S01]  /*6590*/  UISETP.NE.AND UP1, UPT, UR61, URZ, UPT ;  /* 0x000000ff3d00728c */ /* 0x000fe2000bf25270 */
[----:B------:R-:W-:Y:S02]  /*65a0*/  ISETP.NE.U32.AND P4, PT, R72, RZ, PT ;  /* 0x000000ff4800720c */ /* 0x000fe40003f85070 */
[----:B------:R-:W-:Y:S02]  /*65b0*/  ISETP.NE.AND.EX P3, PT, R77, RZ, PT, P3 ;  /* 0x000000ff4d00720c */ /* 0x000fe40003f65330 */
[----:B------:R-:W-:Y:S02]  /*65c0*/  PLOP3.LUT P1, PT, PT, PT, PT, 0x8, 0x80 ;  /* 0x000000000080781c */ /* 0x000fe40003f2e170 */
[----:B------:R-:W-:Y:S02]  /*65d0*/  PLOP3.LUT P0, PT, PT, PT, UP1, 0x80, 0x8 ;  /* 0x000000000008781c */ /* 0x000fe40003f0f018 */
[----:B------:R-:W-:Y:S02]  /*65e0*/  ISETP.NE.AND.EX P4, PT, R73, RZ, PT, P4 ;  /* 0x000000ff4900720c */ /* 0x000fe40003f85340 */
[----:B------:R-:W1:Y:S09]  /*65f0*/  @UP1 LDCU.64 UR4, c[0x0][0x888] ;  /* 0x00011100ff0417ac */ /* 0x000e720008000a00 */
[----:B------:R-:W-:Y:S01]  /*6600*/  @P0 PLOP3.LUT P1, PT, P3, PT, PT, 0x80, 0x8 ;  /* 0x000000000008081c */ /* 0x000fe20001f2f070 */
[----:B-1----:R-:W-:Y:S04]  /*6610*/  @UP1 UISETP.NE.U32.AND UP0, UPT, UR4, URZ, UPT ;  /* 0x000000ff0400128c */ /* 0x002fe8000bf05070 */
[----:B------:R-:W-:Y:S04]  /*6620*/  @UP1 UISETP.NE.AND.EX UP0, UPT, UR5, URZ, UPT, UP0 ;  /* 0x000000ff0500128c */ /* 0x000fe8000bf05300 */
[----:B------:R-:W-:Y:S01]  /*6630*/  @UP1 USEL UR4, URZ, 0xffffffff, UP0 ;  /* 0xffffffffff041887 */ /* 0x000fe20008000000 */
[----:B------:R-:W-:Y:S11]  /*6640*/  @!P3 BRA `(.L_x_115) ;  /* 0x000000000030b947 */ /* 0x000ff60003800000 */
[----:B------:R-:W-:Y:S01]  /*6650*/  ISETP.NE.U32.AND P2, PT, R74, RZ, PT ;  /* 0x000000ff4a00720c */ /* 0x000fe20003f45070 */
[----:B------:R-:W1:Y:S01]  /*6660*/  LDCU.64 UR6, c[0x0][0x358] ;  /* 0x00006b00ff0677ac */ /* 0x000e620008000a00 */
[----:B------:R-:W-:Y:S02]  /*6670*/  IMAD.MOV.U32 R81, RZ, RZ, 0x1 ;  /* 0x00000001ff517424 */ /* 0x000fe400078e00ff */
[----:B------:R-:W-:Y:S11]  /*6680*/  ISETP.NE.AND.EX P2, PT, R75, RZ, PT, P2 ;  /* 0x000000ff4b00720c */ /* 0x000ff60003f45320 */
[----:B------:R-:W-:Y:S02]  /*6690*/  @!UPT UIADD3 URZ, UPT, UPT, URZ, URZ, URZ ;  /* 0x000000fffffff290 */ /* 0x000fe4000fffe0ff */
[----:B------:R-:W3:Y:S01]  /*66a0*/  @P2 LDC.64 R2, c[0x0][0x888] ;  /* 0x00022200ff022b82 */ /* 0x000ee20000000a00 */
[----:B--2---:R-:W-:Y:S04]  /*66b0*/  @P2 IMAD R0, R76, UR36, RZ ;  /* 0x000000244c002c24 */ /* 0x004fe8000f8e02ff */
[----:B---3--:R-:W-:Y:S04]  /*66c0*/  @P2 IMAD.WIDE R2, R0, 0x4, R2 ;  /* 0x0000000400022825 */ /* 0x008fe800078e0202 */
[----:B------:R-:W-:Y:S01]  /*66d0*/  HFMA2 R0, -RZ, RZ, 0, 5.9604644775390625e-08 ;  /* 0x00000001ff007431 */ /* 0x000fe200000001ff */
[----:B-1---5:R1:W5:Y:S04]  /*66e0*/  @P2 LDG.E R40, desc[UR6][R2.64] ;  /* 0x0000000602282981 */ /* 0x022368000c1e1900 */
[----:B------:R-:W-:Y:S01]  /*66f0*/  @!P2 PRMT R81, R0, 0x7610, R81 ;  /* 0x000076100051a816 */ /* 0x000fe20000000051 */
[----:B-1----:R-:W3:Y:S06]  /*6700*/  @!P2 LDC R40, c[0x0][0x880] ;  /* 0x00022000ff28ab82 */ /* 0x002eec0000000800 */
.L_x_115:
[----:B------:R-:W-:Y:S05]  /*6710*/  @!P4 BRA `(.L_x_116) ;  /* 0x000000000024c947 */ /* 0x000fea0003800000 */
[----:B------:R-:W-:Y:S01]  /*6720*/  ISETP.NE.U32.AND P2, PT, R70, RZ, PT ;  /* 0x000000ff4600720c */ /* 0x000fe20003f45070 */
[----:B------:R-:W1:Y:S03]  /*6730*/  LDCU.64 UR6, c[0x0][0x358] ;  /* 0x00006b00ff0677ac */ /* 0x000e660008000a00 */
[----:B------:R-:W-:Y:S11]  /*6740*/  ISETP.NE.AND.EX P2, PT, R71, RZ, PT, P2 ;  /* 0x000000ff4700720c */ /* 0x000ff60003f45320 */
[----:B------:R-:W-:Y:S02]  /*6750*/  @!UPT UIADD3 URZ, UPT, UPT, URZ, URZ, URZ ;  /* 0x000000fffffff290 */ /* 0x000fe4000fffe0ff */
[----:B------:R-:W4:Y:S01]  /*6760*/  @P2 LDC.64 R2, c[0x0][0x8a8] ;  /* 0x00022a00ff022b82 */ /* 0x000f220000000a00 */
[----:B--2---:R-:W-:Y:S04]  /*6770*/  @P2 IMAD R0, R72, UR36, RZ ;  /* 0x0000002448002c24 */ /* 0x004fe8000f8e02ff */
[----:B----4-:R-:W-:Y:S05]  /*6780*/  @P2 IMAD.WIDE R2, R0, 0x4, R2 ;  /* 0x0000000400022825 */ /* 0x010fea00078e0202 */
[----:B-1---5:R1:W5:Y:S02]  /*6790*/  @P2 LDG.E R38, desc[UR6][R2.64] ;  /* 0x0000000602262981 */ /* 0x022364000c1e1900 */
[----:B-1----:R-:W4:Y:S02]  /*67a0*/  @!P2 LDC R38, c[0x0][0x8a0] ;  /* 0x00022800ff26ab82 */ /* 0x002f240000000800 */
.L_x_116:
[----:B---3-5:R-:W-:Y:S01]  /*67b0*/  @P0 ISETP.NE.AND P4, PT, R40, RZ, PT ;  /* 0x000000ff2800020c */ /* 0x028fe20003f85270 */
[----:B--2---:R-:W-:Y:S01]  /*67c0*/  IMAD.U32 R0, RZ, RZ, UR4 ;  /* 0x00000004ff007e24 */ /* 0x004fe2000f8e00ff */
[----:B------:R-:W-:Y:S01]  /*67d0*/  @P0 LOP3.LUT P2, RZ, R81, 0xff, RZ, 0xc0, !PT ;  /* 0x000000ff51ff0812 */ /* 0x000fe2000784c0ff */
[----:B------:R-:W-:Y:S01]  /*67e0*/  BSSY B1, `(.L_x_117) ;  /* 0x0000034000017945 */ /* 0x000fe20003800000 */
[----:B------:R-:W-:Y:S02]  /*67f0*/  @P0 SEL R2, RZ, 0xffffffff, P4 ;  /* 0xffffffffff020807 */ /* 0x000fe40002000000 */
[----:B------:R-:W-:Y:S02]  /*6800*/  CS2R R50, SRZ ;  /* 0x0000000000327805 */ /* 0x000fe4000001ff00 */
[----:B------:R-:W-:Y:S02]  /*6810*/  LEA R83, R36, UR44, 0x3 ;  /* 0x0000002c24537c11 */ /* 0x000fe4000f8e18ff */
[----:B------:R-:W-:Y:S02]  /*6820*/  CS2R R48, SRZ ;  /* 0x0000000000307805 */ /* 0x000fe4000001ff00 */
[----:B------:R-:W-:Y:S02]  /*6830*/  @P1 SEL R2, R0, R2, !P2 ;  /* 0x0000000200021207 */ /* 0x000fe40005000000 */
[----:B------:R-:W-:Y:S02]  /*6840*/  CS2R R46, SRZ ;  /* 0x00000000002e7805 */ /* 0x000fe4000001ff00 */
[----:B------:R-:W-:Y:S02]  /*6850*/  SHF.L.U32 R4, R87, 0x1f, RZ ;  /* 0x0000001f57047819 */ /* 0x000fe400000006ff */
[----:B------:R-:W-:Y:S02]  /*6860*/  CS2R R44, SRZ ;  /* 0x00000000002c7805 */ /* 0x000fe4000001ff00 */
[----:B------:R-:W-:Y:S02]  /*6870*/  @P0 LOP3.LUT R2, R2, 0x1, RZ, 0xc0, !PT ;  /* 0x0000000102020812 */ /* 0x000fe400078ec0ff */
[----:B------:R-:W-:Y:S02]  /*6880*/  PLOP3.LUT P5, PT, PT, PT, PT, 0x8, 0x80 ;  /* 0x000000000080781c */ /* 0x000fe40003fae170 */
[----:B------:R-:W-:Y:S01]  /*6890*/  ISETP.NE.U32.OR P1, PT, R2, 0x1, !P0 ;  /* 0x000000010200780c */ /* 0x000fe20004725470 */
[----:B------:R-:W-:Y:S11]  /*68a0*/  IMAD R2, R36, 0x20, R37 ;  /* 0x0000002024027824 */ /* 0x000ff600078e0225 */
[----:B------:R-:W-:Y:S01]  /*68b0*/  @!UPT UIADD3 URZ, UPT, UPT, URZ, URZ, URZ ;  /* 0x000000fffffff290 */ /* 0x000fe2000fffe0ff */
[----:B------:R-:W-:Y:S04]  /*68c0*/  @P1 SHF.L.U32 R0, R85, 0x1f, RZ ;  /* 0x0000001f55001819 */ /* 0x000fe800000006ff */
[----:B------:R-:W1:Y:S01]  /*68d0*/  @P1 SYNCS.PHASECHK.TRANS64.TRYWAIT P0, [UR44+0x120], R0 ;  /* 0x00012000ff0015a7 */ /* 0x000e62000800112c */
[----:B------:R2:W3:Y:S01]  /*68e0*/  SYNCS.PHASECHK.TRANS64.TRYWAIT P4, [R83+URZ+0x160], R4 ;  /* 0x00016004530075a7 */ /* 0x0004e200080811ff */
[----:B-1----:R-:W-:Y:S01]  /*68f0*/  @P1 PLOP3.LUT P5, PT, P0, PT, PT, 0x8, 0x80 ;  /* 0x000000000080181c */ /* 0x002fe200007ae170 */
[----:B------:R-:W-:Y:S01]  /*6900*/  @!UPT UIADD3 URZ, UPT, UPT, URZ, URZ, URZ ;  /* 0x000000fffffff290 */ /* 0x000fe2000fffe0ff */
[----:B--23--:R-:W-:Y:S11]  /*6910*/  @!P1 BRA `(.L_x_118) ;  /* 0x0000000000809947 */ /* 0x00cff60003800000 */
[----:B------:R-:W-:Y:S01]  /*6920*/  ISETP.NE.U32.AND P0, PT, RZ, UR58, PT ;  /* 0x0000003aff007c0c */ /* 0x000fe2000bf05070 */
[----:B------:R-:W-:Y:S01]  /*6930*/  BSSY B0, `(.L_x_119) ;  /* 0x0000012000007945 */ /* 0x000fe20003800000 */
[----:B------:R-:W-:Y:S02]  /*6940*/  ISETP.NE.AND P2, PT, R40, RZ, PT ;  /* 0x000000ff2800720c */ /* 0x000fe40003f45270 */
[----:B------:R-:W-:Y:S02]  /*6950*/  CS2R R46, SRZ ;  /* 0x00000000002e7805 */ /* 0x000fe4000001ff00 */
[----:B------:R-:W-:Y:S02]  /*6960*/  ISETP.NE.AND.EX P0, PT, RZ, UR59, PT, P0 ;  /* 0x0000003bff007c0c */ /* 0x000fe4000bf05300 */
[----:B------:R-:W-:Y:S02]  /*6970*/  CS2R R44, SRZ ;  /* 0x00000000002c7805 */ /* 0x000fe4000001ff00 */
[----:B------:R-:W-:Y:S02]  /*6980*/  LOP3.LUT P1, RZ, R81, 0xff, RZ, 0xc0, !PT ;  /* 0x000000ff51ff7812 */ /* 0x000fe4000782c0ff */
[----:B------:R-:W-:Y:S02]  /*6990*/  CS2R R50, SRZ ;  /* 0x0000000000327805 */ /* 0x000fe4000001ff00 */
[----:B------:R-:W-:Y:S02]  /*69a0*/  SEL R0, RZ, 0xffffffff, P2 ;  /* 0xffffffffff007807 */ /* 0x000fe40001000000 */
[----:B------:R-:W-:Y:S02]  /*69b0*/  CS2R R48, SRZ ;  /* 0x0000000000307805 */ /* 0x000fe4000001ff00 */
[----:B------:R-:W-:Y:S04]  /*69c0*/  SEL R3, RZ, 0xffffffff, P0 ;  /* 0xffffffffff037807 */ /* 0x000fe80000000000 */
[----:B------:R-:W-:Y:S04]  /*69d0*/  @P3 SEL R0, R3, R0, !P1 ;  /* 0x0000000003003207 */ /* 0x000fe80004800000 */
[----:B------:R-:W-:Y:S04]  /*69e0*/  LOP3.LUT R0, R0, 0x1, RZ, 0xc0, !PT ;  /* 0x0000000100007812 */ /* 0x000fe800078ec0ff */
[----:B------:R-:W-:Y:S01]  /*69f0*/  ISETP.NE.U32.AND P0, PT, R0, 0x1, PT ;  /* 0x000000010000780c */ /* 0x000fe20003f05070 */
[----:B------:R-:W-:Y:S01]  /*6a00*/  @!UPT UIADD3 URZ, UPT, UPT, URZ, URZ, URZ ;  /* 0x000000fffffff290 */ /* 0x000fe2000fffe0ff */
[----:B------:R-:W-:Y:S11]  /*6a10*/  @!P5 BRA `(.L_x_120) ;  /* 0x00000000000cd947 */ /* 0x000ff60003800000 */
[----:B------:R-:W-:Y:S04]  /*6a20*/  SHF.L.U32 R3, R85, 0x1f, RZ ;  /* 0x0000001f55037819 */ /* 0x000fe800000006ff */
[----:B------:R-:W1:Y:S02]  /*6a30*/  SYNCS.PHASECHK.TRANS64.TRYWAIT P1, [UR44+0x120], R3 ;  /* 0x00012003ff0075a7 */ /* 0x000e64000802112c */
[----:B-1----:R-:W-:Y:S05]  /*6a40*/  @!P1 BRA `(.L_x_121) ;  /* 0x0000001c00089947 */ /* 0x002fea0003800000 */
.L_x_120:
[----:B------:R-:W-:Y:S05]  /*6a50*/  BSYNC B0 ;  /* 0x0000000000007941 */ /* 0x000fea0003800000 */
.L_x_119:
[----:B------:R2:W3:Y:S01]  /*6a60*/  @P0 LDS.128 R44, [R80+UR44+0x200] ;  /* 0x0002002c502c0984 */ /* 0x0004e20008000c00 */
[----:B------:R-:W-:Y:S01]  /*6a70*/  UIADD3 UR4, UPT, UPT, UR44, 0x128, URZ ;  /* 0x000001282c047890 */ /* 0x000fe2000fffe0ff */
[----:B------:R-:W-:Y:S02]  /*6a80*/  LOP3.LUT R85, R85, 0x1, RZ, 0x3c, !PT ;  /* 0x0000000155557812 */ /* 0x000fe400078e3cff */
[----:B------:R2:W1:Y:S01]  /*6a90*/  @P0 LDS.128 R48, [R79+0x10] ;  /* 0x000010004f300984 */ /* 0x0004620000000c00 */
[----:B------:R-:W-:Y:S01]  /*6aa0*/  UPRMT UR4, UR55, 0x654, UR4 ;  /* 0x0000065437047896 */ /* 0x000fe20008000004 */
[----:B------:R-:W-:Y:S01]  /*6ab0*/  @!PT LDS RZ, [RZ] ;  /* 0x00000000fffff984 */ /* 0x000fe20000000800 */
[----:B------:R-:W-:Y:S01]  /*6ac0*/  @!PT LDS RZ, [RZ] ;  /* 0x00000000fffff984 */ /* 0x000fe20000000800 */
[----:B------:R-:W-:Y:S01]  /*6ad0*/  @!PT LDS RZ, [RZ] ;  /* 0x00000000fffff984 */ /* 0x000fe20000000800 */
[----:B------:R-:W-:Y:S01]  /*6ae0*/  @!PT LDS RZ, [RZ] ;  /* 0x00000000fffff984 */ /* 0x000fe20000000800 */
[----:B------:R5:W-:Y:S06]  /*6af0*/  MEMBAR.ALL.CTA ;  /* 0x0000000000007992 */ /* 0x000bec0000008000 */
[----:B-----5:R-:W5:Y:S02]  /*6b00*/  FENCE.VIEW.ASYNC.S ;  /* 0x00000000000073c6 */ /* 0x020f640000000000 */
[----:B-----5:R-:W-:Y:S03]  /*6b10*/  SYNCS.ARRIVE.TRANS64.RED.A1T0 RZ, [UR4], RZ ;  /* 0x000000ffffff79a7 */ /* 0x020fe60008100404 */
.L_x_118:
[----:B------:R-:W-:Y:S05]  /*6b20*/  BSYNC B1 ;  /* 0x0000000000017941 */ /* 0x000fea0003800000 */
.L_x_117:
[----:B-1----:R-:W-:Y:S04]  /*6b30*/  SHF.R.U32.HI R0, RZ, 0x15, R2 ;  /* 0x00000015ff007819 */ /* 0x002fe80000011602 */
[----:B------:R-:W-:Y:S01]  /*6b40*/  LOP3.LUT P0, RZ, R0, 0x3, R82, 0x48, !PT ;  /* 0x0000000300ff7812 */ /* 0x000fe20007804852 */
[----:B------:R-:W-:Y:S01]  /*6b50*/  @!UPT UIADD3 URZ, UPT, UPT, URZ, URZ, URZ ;  /* 0x000000fffffff290 */ /* 0x000fe2000fffe0ff */
[----:B------:R-:W-:Y:S11]  /*6b60*/  @P4 BRA `(.L_x_122) ;  /* 0x0000000000084947 */ /* 0x000ff60003800000 */
[----:B------:R-:W1:Y:S02]  /*6b70*/  SYNCS.PHASECHK.TRANS64.TRYWAIT P1, [R83+URZ+0x160], R4 ;  /* 0x00016004530075a7 */ /* 0x000e6400080211ff */
[----:B-1----:R-:W-:Y:S05]  /*6b80*/  @!P1 BRA `(.L_x_123) ;  /* 0x0000001800d09947 */ /* 0x002fea0003800000 */
.L_x_122:
[----:B------:R-:W-:Y:S05]  /*6b90*/  @!P0 BRA `(.L_x_124) ;  /* 0x0000000000408947 */ /* 0x000fea0003800000 */
[----:B------:R-:W1:Y:S01]  /*6ba0*/  LDCU.64 UR8, c[0x4][0x70] ;  /* 0x01000e00ff0877ac */ /* 0x000e620008000a00 */
[----:B------:R-:W-:Y:S01]  /*6bb0*/  MOV R15, 0x0 ;  /* 0x00000000000f7802 */ /* 0x000fe20000000f00 */
[----:B------:R-:W-:Y:S02]  /*6bc0*/  HFMA2 R12, -RZ, RZ, 0, 5.9604644775390625e-08 ;  /* 0x00000001ff0c7431 */ /* 0x000fe400000001ff */
[----:B------:R-:W-:Y:S02]  /*6bd0*/  IMAD.MOV.U32 R8, RZ, RZ, 0x192 ;  /* 0x00000192ff087424 */ /* 0x000fe400078e00ff */
[----:B------:R-:W-:Y:S01]  /*6be0*/  IMAD.MOV.U32 R13, RZ, RZ, RZ ;  /* 0x000000ffff0d7224 */ /* 0x000fe200078e00ff */
[----:B------:R-:W5:Y:S01]  /*6bf0*/  LDCU.64 UR6, c[0x4][0x78] ;  /* 0x01000f00ff0677ac */ /* 0x000f620008000a00 */
[----:B------:R-:W2:Y:S01]  /*6c00*/  LDC.64 R14, c[0x4][R15] ;  /* 0x010000000f0e7b82 */ /* 0x000ea20000000a00 */
[----:B------:R-:W3:Y:S01]  /*6c10*/  LDCU.64 UR4, c[0x4][0x10] ;  /* 0x01000200ff0477ac */ /* 0x000ee20008000a00 */
[----:B-1----:R-:W-:Y:S01]  /*6c20*/  MOV R5, UR9 ;  /* 0x0000000900057c02 */ /* 0x002fe20008000f00 */
[----:B------:R-:W-:Y:S01]  /*6c30*/  IMAD.U32 R4, RZ, RZ, UR8 ;  /* 0x00000008ff047e24 */ /* 0x000fe2000f8e00ff */
[----:B-----5:R-:W-:Y:S01]  /*6c40*/  MOV R7, UR7 ;  /* 0x0000000700077c02 */ /* 0x020fe20008000f00 */
[----:B------:R-:W-:Y:S01]  /*6c50*/  IMAD.U32 R6, RZ, RZ, UR6 ;  /* 0x00000006ff067e24 */ /* 0x000fe2000f8e00ff */
[----:B---3--:R-:W-:Y:S01]  /*6c60*/  MOV R11, UR5 ;  /* 0x00000005000b7c02 */ /* 0x008fe20008000f00 */
[----:B------:R-:W-:Y:S02]  /*6c70*/  IMAD.U32 R10, RZ, RZ, UR4 ;  /* 0x00000004ff0a7e24 */ /* 0x000fe4000f8e00ff */
[----:B------:R-:W-:Y:S07]  /*6c80*/  LEPC R20, `(.L_x_124) ;  /* 0x000000001014794e */ /* 0x000fee0000000000 */
[----:B--2-4-:R-:W-:Y:S05]  /*6c90*/  CALL.ABS.NOINC R14 ;  /* 0x000000000e007343 */ /* 0x014fea0003c00000 */
.L_x_124:
[----:B------:R-:W-:Y:S01]  /*6ca0*/  LOP3.LUT P0, RZ, R78, 0x60, RZ, 0xc0, !PT ;  /* 0x000000604eff7812 */ /* 0x000fe2000780c0ff */
[----:B------:R-:W-:Y:S05]  /*6cb0*/  WARPSYNC.ALL ;  /* 0x0000000000007948 */ /* 0x000fea0003800000 */
[----:B------:R-:W-:Y:S01]  /*6cc0*/  R2UR UR4, R2 ;  /* 0x00000000020472ca */ /* 0x000fe200000e0000 */
[----:B---3--:R-:W-:Y:S01]  /*6cd0*/  IMAD.U32 R64, R46, 0x10000, RZ ;  /* 0x000100002e407824 */ /* 0x008fe200078e00ff */
[----:B------:R-:W-:Y:S01]  /*6ce0*/  SHF.L.U32 R41, R44, 0x10, RZ ;  /* 0x000000102c297819 */ /* 0x000fe200000006ff */
[----:B------:R-:W-:Y:S01]  /*6cf0*/  IMAD.U32 R63, R48, 0x10000, RZ ;  /* 0x00010000303f7824 */ /* 0x000fe200078e00ff */
[----:B------:R-:W-:Y:S01]  /*6d00*/  PRMT R39, R44, 0x8880, RZ ;  /* 0x000088802c277816 */ /* 0x000fe200000000ff */
[----:B------:R-:W-:Y:S01]  /*6d10*/  IMAD.U32 R53, R50, 0x10000, RZ ;  /* 0x0001000032357824 */ /* 0x000fe200078e00ff */
[----:B------:R-:W-:Y:S01]  /*6d20*/  SHF.L.U32 R42, R44, 0x8, RZ ;  /* 0x000000082c2a7819 */ /* 0x000fe200000006ff */
[----:B------:R-:W-:Y:S01]  /*6d30*/  BSSY.RECONVERGENT B0, `(.L_x_125) ;  /* 0x000009e000007945 */ /* 0x000fe20003800200 */
[----:B------:R-:W-:Y:S02]  /*6d40*/  SHF.R.S32.HI R41, RZ, 0x18, R41 ;  /* 0x00000018ff297819 */ /* 0x000fe40000011429 */
[----:B------:R-:W-:Y:S02]  /*6d50*/  SHF.R.S32.HI R42, RZ, 0x18, R42 ;  /* 0x00000018ff2a7819 */ /* 0x000fe4000001142a */
[----:B------:R-:W-:Y:S01]  /*6d60*/  SHF.R.S32.HI R43, RZ, 0x18, R44 ;  /* 0x00000018ff2b7819 */ /* 0x000fe2000001142c */
[----:B------:R-:W1:Y:S01]  /*6d70*/  LDTM.x32 R4, tmem[UR4] ;  /* 0x00000004000479ee */ /* 0x000e6200082c0000 */
[----:B------:R-:W-:Y:S01]  /*6d80*/  NOP ;  /* 0x0000000000007918 */ /* 0x000fe20000000000 */
[----:B------:R-:W-:Y:S02]  /*6d90*/  IADD3 R83, PT, PT, R83, 0x180, RZ ;  /* 0x0000018053537810 */ /* 0x000fe40007ffe0ff */
[----:B------:R-:W-:Y:S02]  /*6da0*/  PRMT R69, R45, 0x8880, RZ ;  /* 0x000088802d457816 */ /* 0x000fe400000000ff */
[----:B------:R-:W-:Y:S02]  /*6db0*/  LOP3.LUT R83, R83, 0xfefffff8, RZ, 0xc0, !PT ;  /* 0xfefffff853537812 */ /* 0x000fe400078ec0ff */
[----:B------:R-:W-:Y:S02]  /*6dc0*/  SHF.L.U32 R68, R45, 0x10, RZ ;  /* 0x000000102d447819 */ /* 0x000fe400000006ff */
[----:B-1----:R1:W-:Y:S01]  /*6dd0*/  SYNCS.ARRIVE.TRANS64.RED.A1T0 RZ, [R83+URZ], RZ ;  /* 0x000000ff53ff79a7 */ /* 0x0023e200081004ff */
[----:B------:R-:W-:Y:S02]  /*6de0*/  SHF.R.S32.HI R44, RZ, 0x18, R45 ;  /* 0x00000018ff2c7819 */ /* 0x000fe4000001142d */
[----:B------:R-:W-:Y:S02]  /*6df0*/  PRMT R66, R46, 0x8880, RZ ;  /* 0x000088802e427816 */ /* 0x000fe400000000ff */
[C---:B------:R-:W-:Y:S02]  /*6e00*/  PRMT R60, R47.reuse, 0x8880, RZ ;  /* 0x000088802f3c7816 */ /* 0x040fe400000000ff */
[C---:B------:R-:W-:Y:S02]  /*6e10*/  SHF.L.U32 R59, R47.reuse, 0x10, RZ ;  /* 0x000000102f3b7819 */ /* 0x040fe400000006ff */
[----:B------:R-:W-:Y:S02]  /*6e20*/  SHF.L.U32 R58, R47, 0x8, RZ ;  /* 0x000000082f3a7819 */ /* 0x000fe400000006ff */
[C---:B------:R-:W-:Y:S02]  /*6e30*/  PRMT R65, R48.reuse, 0x8880, RZ ;  /* 0x0000888030417816 */ /* 0x040fe400000000ff */
[----:B------:R-:W-:Y:S01]  /*6e40*/  SHF.L.U32 R62, R48, 0x8, RZ ;  /* 0x00000008303e7819 */ /* 0x000fe200000006ff */
[C---:B----4-:R-:W-:Y:S01]  /*6e50*/  IMAD R0, R38.reuse, R4, RZ ;  /* 0x0000000426007224 */ /* 0x050fe200078e02ff */
[----:B------:R-:W-:Y:S01]  /*6e60*/  SHF.R.S32.HI R4, RZ, 0x18, R68 ;  /* 0x00000018ff047819 */ /* 0x000fe20000011444 */
[C---:B------:R-:W-:Y:S01]  /*6e70*/  IMAD R2, R38.reuse, R5, RZ ;  /* 0x0000000526027224 */ /* 0x040fe200078e02ff */
[C---:B------:R-:W-:Y:S01]  /*6e80*/  PRMT R57, R49.reuse, 0x8880, RZ ;  /* 0x0000888031397816 */ /* 0x040fe200000000ff */
[C---:B------:R-:W-:Y:S01]  /*6e90*/  IMAD R3, R38.reuse, R6, RZ ;  /* 0x0000000626037224 */ /* 0x040fe200078e02ff */
[----:B------:R-:W-:Y:S01]  /*6ea0*/  SHF.L.U32 R56, R49, 0x10, RZ ;  /* 0x0000001031387819 */ /* 0x000fe200000006ff */
[----:B------:R-:W-:Y:S01]  /*6eb0*/  IMAD R0, R39, R40, R0 ;  /* 0x0000002827007224 */ /* 0x000fe200078e0200 */
[----:B------:R-:W-:Y:S01]  /*6ec0*/  MOV R39, R66 ;  /* 0x0000004200277202 */ /* 0x000fe20000000f00 */
[----:B------:R-:W-:Y:S01]  /*6ed0*/  IMAD R7, R38, R7, RZ ;  /* 0x0000000726077224 */ /* 0x000fe200078e02ff */
[----:B------:R-:W-:Y:S01]  /*6ee0*/  SHF.L.U32 R55, R49, 0x8, RZ ;  /* 0x0000000831377819 */ /* 0x000fe200000006ff */
[-C--:B------:R-:W-:Y:S01]  /*6ef0*/  IMAD R2, R41, R40.reuse, R2 ;  /* 0x0000002829027224 */ /* 0x080fe200078e0202 */
[----:B------:R-:W-:Y:S01]  /*6f00*/  SHF.R.S32.HI R41, RZ, 0x18, R48 ;  /* 0x00000018ff297819 */ /* 0x000fe20000011430 */
[-C--:B------:R-:W-:Y:S01]  /*6f10*/  IMAD R3, R42, R40.reuse, R3 ;  /* 0x000000282a037224 */ /* 0x080fe200078e0203 */
[----:B------:R-:W-:Y:S01]  /*6f20*/  SHF.L.U32 R48, R51, 0x8, RZ ;  /* 0x0000000833307819 */ /* 0x000fe200000006ff */
[----:B------:R-:W-:Y:S01]  /*6f30*/  IMAD R7, R43, R40, R7 ;  /* 0x000000282b077224 */ /* 0x000fe200078e0207 */
[----:B------:R-:W-:Y:S01]  /*6f40*/  SHF.L.U32 R67, R45, 0x8, RZ ;  /* 0x000000082d437819 */ /* 0x000fe200000006ff */
[C---:B------:R-:W-:Y:S01]  /*6f50*/  IMAD R8, R38.reuse, R8, RZ ;  /* 0x0000000826087224 */ /* 0x040fe200078e02ff */
[----:B------:R-:W-:Y:S01]  /*6f60*/  SHF.R.S32.HI R45, RZ, 0x18, R46 ;  /* 0x00000018ff2d7819 */ /* 0x000fe2000001142e */
[----:B------:R-:W-:Y:S01]  /*6f70*/  IMAD R9, R38, R9, RZ ;  /* 0x0000000926097224 */ /* 0x000fe200078e02ff */
[----:B------:R-:W-:Y:S01]  /*6f80*/  SHF.L.U32 R61, R46, 0x8, RZ ;  /* 0x000000082e3d7819 */ /* 0x000fe200000006ff */
[C---:B------:R-:W-:Y:S01]  /*6f90*/  IMAD R10, R38.reuse, R10, RZ ;  /* 0x0000000a260a7224 */ /* 0x040fe200078e02ff */
[----:B------:R-:W-:Y:S01]  /*6fa0*/  SHF.R.S32.HI R46, RZ, 0x18, R47 ;  /* 0x00000018ff2e7819 */ /* 0x000fe2000001142f */
[C---:B------:R-:W-:Y:S01]  /*6fb0*/  IMAD R11, R38.reuse, R11, RZ ;  /* 0x0000000b260b7224 */ /* 0x040fe200078e02ff */
[----:B------:R-:W-:Y:S01]  /*6fc0*/  SHF.R.S32.HI R42, RZ, 0x18, R49 ;  /* 0x00000018ff2a7819 */ /* 0x000fe20000011431 */
[----:B------:R-:W-:Y:S01]  /*6fd0*/  IMAD R6, R38, R15, RZ ;  /* 0x0000000f26067224 */ /* 0x000fe200078e02ff */
[----:B------:R-:W-:Y:S01]  /*6fe0*/  PRMT R54, R50, 0x8880, RZ ;  /* 0x0000888032367816 */ /* 0x000fe200000000ff */
[----:B------:R-:W-:Y:S01]  /*6ff0*/  IMAD R15, R38, R20, RZ ;  /* 0x00000014260f7224 */ /* 0x000fe200078e02ff */
[----:B------:R-:W-:Y:S01]  /*7000*/  SHF.L.U32 R52, R50, 0x8, RZ ;  /* 0x0000000832347819 */ /* 0x000fe200000006ff */
[C---:B------:R-:W-:Y:S01]  /*7010*/  IMAD R20, R38.reuse, R25, RZ ;  /* 0x0000001926147224 */ /* 0x040fe200078e02ff */
[----:B------:R-:W-:Y:S01]  /*7020*/  SHF.R.S32.HI R43, RZ, 0x18, R50 ;  /* 0x00000018ff2b7819 */ /* 0x000fe20000011432 */
[C---:B------:R-:W-:Y:S01]  /*7030*/  IMAD R25, R38.reuse, R30, RZ ;  /* 0x0000001e26197224 */ /* 0x040fe200078e02ff */
[C---:B------:R-:W-:Y:S01]  /*7040*/  PRMT R50, R51.reuse, 0x8880, RZ ;  /* 0x0000888033327816 */ /* 0x040fe200000000ff */
[C---:B------:R-:W-:Y:S01]  /*7050*/  IMAD R30, R38.reuse, R35, RZ ;  /* 0x00000023261e7224 */ /* 0x040fe200078e02ff */
[----:B------:R-:W-:Y:S02]  /*7060*/  SHF.L.U32 R49, R51, 0x10, RZ ;  /* 0x0000001033317819 */ /* 0x000fe400000006ff */
[----:B------:R-:W-:Y:S02]  /*7070*/  SHF.R.S32.HI R47, RZ, 0x18, R51 ;  /* 0x00000018ff2f7819 */ /* 0x000fe40000011433 */
[----:B------:R-:W-:Y:S01]  /*7080*/  I2IP.S8.S32.SAT R51, R7, R3, RZ ;  /* 0x0000000307337239 */ /* 0x000fe200000014ff */
[----:B------:R-:W-:Y:S01]  /*7090*/  IMAD.MOV.U32 R3, RZ, RZ, R69 ;  /* 0x000000ffff037224 */ /* 0x000fe200078e0045 */
[----:B------:R-:W-:Y:S01]  /*70a0*/  SHF.R.S32.HI R5, RZ, 0x18, R67 ;  /* 0x00000018ff057819 */ /* 0x000fe20000011443 */
[----:B------:R-:W-:Y:S01]  /*70b0*/  IMAD R7, R38, R16, RZ ;  /* 0x0000001026077224 */ /* 0x000fe200078e02ff */
[----:B------:R-:W-:Y:S01]  /*70c0*/  IADD3 R36, PT, PT, R36, 0x1, RZ ;  /* 0x0000000124247810 */ /* 0x000fe20007ffe0ff */
[-C--:B------:R-:W-:Y:S02]  /*70d0*/  IMAD R8, R3, R40.reuse, R8 ;  /* 0x0000002803087224 */ /* 0x080fe400078e0208 */
[-C--:B------:R-:W-:Y:S02]  /*70e0*/  IMAD R9, R4, R40.reuse, R9 ;  /* 0x0000002804097224 */ /* 0x080fe400078e0209 */
[-C--:B------:R-:W-:Y:S02]  /*70f0*/  IMAD R10, R5, R40.reuse, R10 ;  /* 0x00000028050a7224 */ /* 0x080fe400078e020a */
[----:B------:R-:W-:Y:S02]  /*7100*/  IMAD R11, R44, R40, R11 ;  /* 0x000000282c0b7224 */ /* 0x000fe400078e020b */
[C---:B------:R-:W-:Y:S02]  /*7110*/  IMAD R3, R38.reuse, R12, RZ ;  /* 0x0000000c26037224 */ /* 0x040fe400078e02ff */
[C---:B------:R-:W-:Y:S01]  /*7120*/  IMAD R12, R38.reuse, R17, RZ ;  /* 0x00000011260c7224 */ /* 0x040fe200078e02ff */
[----:B------:R-:W-:Y:S01]  /*7130*/  I2IP.S8.S32.SAT R11, R11, R10, RZ ;  /* 0x0000000a0b0b7239 */ /* 0x000fe200000014ff */
[C---:B------:R-:W-:Y:S01]  /*7140*/  IMAD R17, R38.reuse, R22, RZ ;  /* 0x0000001626117224 */ /* 0x040fe200078e02ff */
[----:B------:R-:W-:Y:S01]  /*7150*/  SHF.R.S32.HI R10, RZ, 0x18, R64 ;  /* 0x00000018ff0a7819 */ /* 0x000fe20000011440 */
[C---:B------:R-:W-:Y:S02]  /*7160*/  IMAD R22, R38.reuse, R27, RZ ;  /* 0x0000001b26167224 */ /* 0x040fe400078e02ff */
[----:B------:R-:W-:Y:S01]  /*7170*/  IMAD R27, R38, R32, RZ ;  /* 0x00000020261b7224 */ /* 0x000fe200078e02ff */
[----:B------:R-:W-:Y:S01]  /*7180*/  I2IP.S8.S32.SAT R32, R2, R0, R51 ;  /* 0x0000000002207239 */ /* 0x000fe20000001433 */
[C---:B------:R-:W-:Y:S01]  /*7190*/  IMAD R4, R38.reuse, R13, RZ ;  /* 0x0000000d26047224 */ /* 0x040fe200078e02ff */
[----:B------:R-:W-:Y:S01]  /*71a0*/  SHF.R.S32.HI R0, RZ, 0x18, R61 ;  /* 0x00000018ff007819 */ /* 0x000fe2000001143d */
[C---:B------:R-:W-:Y:S01]  /*71b0*/  IMAD R5, R38.reuse, R14, RZ ;  /* 0x0000000e26057224 */ /* 0x040fe200078e02ff */
[----:B------:R-:W-:Y:S01]  /*71c0*/  MOV R2, R60 ;  /* 0x0000003c00027202 */ /* 0x000fe20000000f00 */
[C---:B------:R-:W-:Y:S02]  /*71d0*/  IMAD R13, R38.reuse, R18, RZ ;  /* 0x00000012260d7224 */ /* 0x040fe400078e02ff */
[----:B------:R-:W-:Y:S02]  /*71e0*/  IMAD R3, R39, R40, R3 ;  /* 0x0000002827037224 */ /* 0x000fe400078e0203 */
[C---:B------:R-:W-:Y:S02]  /*71f0*/  IMAD R18, R38.reuse, R23, RZ ;  /* 0x0000001726127224 */ /* 0x040fe400078e02ff */
[----:B------:R-:W-:Y:S02]  /*7200*/  IMAD R23, R38, R28, RZ ;  /* 0x0000001c26177224 */ /* 0x000fe400078e02ff */
[----:B------:R-:W-:Y:S02]  /*7210*/  IMAD R4, R10, R40, R4 ;  /* 0x000000280a047224 */ /* 0x000fe400078e0204 */
[----:B------:R-:W-:Y:S01]  /*7220*/  IMAD R28, R38, R33, RZ ;  /* 0x00000021261c7224 */ /* 0x000fe200078e02ff */
[----:B------:R-:W-:Y:S01]  /*7230*/  I2IP.S8.S32.SAT R33, R9, R8, R11 ;  /* 0x0000000809217239 */ /* 0x000fe2000000140b */
[-C--:B------:R-:W-:Y:S01]  /*7240*/  IMAD R5, R0, R40.reuse, R5 ;  /* 0x0000002800057224 */ /* 0x080fe200078e0205 */
[----:B------:R-:W-:Y:S01]  /*7250*/  SHF.R.S32.HI R8, RZ, 0x18, R59 ;  /* 0x00000018ff087819 */ /* 0x000fe2000001143b */
[-C--:B------:R-:W-:Y:S01]  /*7260*/  IMAD R6, R45, R40.reuse, R6 ;  /* 0x000000282d067224 */ /* 0x080fe200078e0206 */
[----:B------:R-:W-:Y:S01]  /*7270*/  SHF.R.S32.HI R9, RZ, 0x18, R58 ;  /* 0x00000018ff097819 */ /* 0x000fe2000001143a */
[-C--:B------:R-:W-:Y:S01]  /*7280*/  IMAD R7, R2, R40.reuse, R7 ;  /* 0x0000002802077224 */ /* 0x080fe200078e0207 */
[----:B------:R-:W-:Y:S01]  /*7290*/  MOV R0, R65 ;  /* 0x0000004100007202 */ /* 0x000fe20000000f00 */
[----:B------:R-:W-:Y:S01]  /*72a0*/  IMAD R14, R38, R19, RZ ;  /* 0x00000013260e7224 */ /* 0x000fe200078e02ff */
[----:B------:R-:W-:Y:S01]  /*72b0*/  I2IP.S8.S32.SAT R5, R6, R5, RZ ;  /* 0x0000000506057239 */ /* 0x000fe200000014ff */
[-C--:B------:R-:W-:Y:S01]  /*72c0*/  IMAD R12, R8, R40.reuse, R12 ;  /* 0x00000028080c7224 */ /* 0x080fe200078e020c */
[----:B------:R-:W-:Y:S01]  /*72d0*/  SHF.R.S32.HI R2, RZ, 0x18, R63 ;  /* 0x00000018ff027819 */ /* 0x000fe2000001143f */
[-C--:B------:R-:W-:Y:S01]  /*72e0*/  IMAD R13, R9, R40.reuse, R13 ;  /* 0x00000028090d7224 */ /* 0x080fe200078e020d */
[----:B------:R-:W-:Y:S01]  /*72f0*/  SHF.R.S32.HI R8, RZ, 0x18, R62 ;  /* 0x00000018ff087819 */ /* 0x000fe2000001143e */
[----:B------:R-:W-:Y:S02]  /*7300*/  IMAD R16, R38, R21, RZ ;  /* 0x0000001526107224 */ /* 0x000fe400078e02ff */
[-C--:B------:R-:W-:Y:S02]  /*7310*/  IMAD R14, R46, R40.reuse, R14 ;  /* 0x000000282e0e7224 */ /* 0x080fe400078e020e */
[-C--:B------:R-:W-:Y:S02]  /*7320*/  IMAD R15, R0, R40.reuse, R15 ;  /* 0x00000028000f7224 */ /* 0x080fe400078e020f */
[----:B------:R-:W-:Y:S01]  /*7330*/  IMAD R16, R2, R40, R16 ;  /* 0x0000002802107224 */ /* 0x000fe200078e0210 */
[----:B------:R-:W-:Y:S01]  /*7340*/  I2IP.S8.S32.SAT R13, R14, R13, RZ ;  /* 0x0000000d0e0d7239 */ /* 0x000fe200000014ff */
[C---:B------:R-:W-:Y:S01]  /*7350*/  IMAD R19, R38.reuse, R24, RZ ;  /* 0x0000001826137224 */ /* 0x040fe200078e02ff */
[----:B------:R-:W-:Y:S01]  /*7360*/  SHF.R.S32.HI R2, RZ, 0x18, R56 ;  /* 0x00000018ff027819 */ /* 0x000fe20000011438 */
[----:B------:R-:W-:Y:S01]  /*7370*/  IMAD R24, R38, R29, RZ ;  /* 0x0000001d26187224 */ /* 0x000fe200078e02ff */
[----:B------:R-:W-:Y:S01]  /*7380*/  I2IP.S8.S32.SAT R35, R12, R7, R13 ;  /* 0x000000070c237239 */ /* 0x000fe2000000140d */
[----:B------:R-:W-:Y:S02]  /*7390*/  IMAD R17, R8, R40, R17 ;  /* 0x0000002808117224 */ /* 0x000fe400078e0211 */
[----:B------:R-:W-:Y:S02]  /*73a0*/  IMAD.MOV.U32 R0, RZ, RZ, R57 ;  /* 0x000000ffff007224 */ /* 0x000fe400078e0039 */
[----:B------:R-:W-:Y:S01]  /*73b0*/  IMAD R29, R38, R34, RZ ;  /* 0x00000022261d7224 */ /* 0x000fe200078e02ff */
[----:B------:R-:W-:Y:S01]  /*73c0*/  I2IP.S8.S32.SAT R34, R4, R3, R5 ;  /* 0x0000000304227239 */ /* 0x000fe20000001405 */
[-C--:B------:R-:W-:Y:S01]  /*73d0*/  IMAD R18, R41, R40.reuse, R18 ;  /* 0x0000002829127224 */ /* 0x080fe200078e0212 */
[----:B------:R-:W-:Y:S01]  /*73e0*/  SHF.R.S32.HI R3, RZ, 0x18, R55 ;  /* 0x00000018ff037819 */ /* 0x000fe20000011437 */
[----:B------:R-:W-:Y:S01]  /*73f0*/  IMAD R19, R0, R40, R19 ;  /* 0x0000002800137224 */ /* 0x000fe200078e0213 */
[----:B------:R-:W-:Y:S01]  /*7400*/  MOV R0, R54 ;  /* 0x0000003600007202 */ /* 0x000fe20000000f00 */
[----:B------:R1:W-:Y:S01]  /*7410*/  STS.128 [R80+UR44+0x1200], R32 ;  /* 0x0012002050007988 */ /* 0x0003e20008000c2c */
[----:B------:R-:W-:Y:S01]  /*7420*/  SHF.R.S32.HI R4, RZ, 0x18, R48 ;  /* 0x00000018ff047819 */ /* 0x000fe20000011430 */
[----:B------:R-:W-:Y:S01]  /*7430*/  IMAD R21, R38, R26, RZ ;  /* 0x0000001a26157224 */ /* 0x000fe200078e02ff */
[----:B------:R-:W-:Y:S01]  /*7440*/  I2IP.S8.S32.SAT R17, R18, R17, RZ ;  /* 0x0000001112117239 */ /* 0x000fe200000014ff */
[-C--:B------:R-:W-:Y:S01]  /*7450*/  IMAD R20, R2, R40.reuse, R20 ;  /* 0x0000002802147224 */ /* 0x080fe200078e0214 */
[----:B------:R-:W-:Y:S01]  /*7460*/  SHF.R.S32.HI R2, RZ, 0x18, R53 ;  /* 0x00000018ff027819 */ /* 0x000fe20000011435 */
[-C--:B------:R-:W-:Y:S01]  /*7470*/  IMAD R21, R3, R40.reuse, R21 ;  /* 0x0000002803157224 */ /* 0x080fe200078e0215 */
[----:B------:R-:W-:Y:S01]  /*7480*/  SHF.R.S32.HI R3, RZ, 0x18, R49 ;  /* 0x00000018ff037819 */ /* 0x000fe20000011431 */
[-C--:B------:R-:W-:Y:S01]  /*7490*/  IMAD R22, R42, R40.reuse, R22 ;  /* 0x000000282a167224 */ /* 0x080fe200078e0216 */
[----:B------:R-:W-:Y:S01]  /*74a0*/  I2IP.S8.S32.SAT R16, R16, R15, R17 ;  /* 0x0000000f10107239 */ /* 0x000fe20000001411 */
[-C--:B------:R-:W-:Y:S01]  /*74b0*/  IMAD R23, R0, R40.reuse, R23 ;  /* 0x0000002800177224 */ /* 0x080fe200078e0217 */
[----:B------:R-:W-:Y:S01]  /*74c0*/  SHF.R.S32.HI R0, RZ, 0x18, R52 ;  /* 0x00000018ff007819 */ /* 0x000fe20000011434 */
[----:B------:R-:W-:Y:S01]  /*74d0*/  IMAD R24, R2, R40, R24 ;  /* 0x0000002802187224 */ /* 0x000fe200078e0218 */
[----:B------:R-:W-:Y:S01]  /*74e0*/  MOV R2, R50 ;  /* 0x0000003200027202 */ /* 0x000fe20000000f00 */
[----:B------:R-:W-:Y:S01]  /*74f0*/  IMAD R26, R38, R31, RZ ;  /* 0x0000001f261a7224 */ /* 0x000fe200078e02ff */
[----:B------:R-:W-:Y:S01]  /*7500*/  I2IP.S8.S32.SAT R17, R22, R21, RZ ;  /* 0x0000001516117239 */ /* 0x000fe200000014ff */
[-C--:B------:R-:W-:Y:S02]  /*7510*/  IMAD R25, R0, R40.reuse, R25 ;  /* 0x0000002800197224 */ /* 0x080fe400078e0219 */
[-C--:B------:R-:W-:Y:S01]  /*7520*/  IMAD R26, R43, R40.reuse, R26 ;  /* 0x000000282b1a7224 */ /* 0x080fe200078e021a */
[----:B------:R-:W-:Y:S01]  /*7530*/  I2IP.S8.S32.SAT R17, R20, R19, R17 ;  /* 0x0000001314117239 */ /* 0x000fe20000001411 */
[-C--:B------:R-:W-:Y:S02]  /*7540*/  IMAD R27, R2, R40.reuse, R27 ;  /* 0x00000028021b7224 */ /* 0x080fe400078e021b */
[-C--:B------:R-:W-:Y:S01]  /*7550*/  IMAD R28, R3, R40.reuse, R28 ;  /* 0x00000028031c7224 */ /* 0x080fe200078e021c */
[----:B------:R-:W-:Y:S01]  /*7560*/  I2IP.S8.S32.SAT R18, R26, R25, RZ ;  /* 0x000000191a127239 */ /* 0x000fe200000014ff */
[-C--:B------:R-:W-:Y:S02]  /*7570*/  IMAD R29, R4, R40.reuse, R29 ;  /* 0x00000028041d7224 */ /* 0x080fe400078e021d */
[----:B------:R-:W-:Y:S01]  /*7580*/  IMAD R30, R47, R40, R30 ;  /* 0x000000282f1e7224 */ /* 0x000fe200078e021e */
[----:B------:R-:W-:Y:S04]  /*7590*/  I2IP.S8.S32.SAT R18, R24, R23, R18 ;  /* 0x0000001718127239 */ /* 0x000fe80000001412 */
[----:B------:R-:W-:Y:S04]  /*75a0*/  I2IP.S8.S32.SAT R29, R30, R29, RZ ;  /* 0x0000001d1e1d7239 */ /* 0x000fe800000014ff */
[----:B------:R-:W-:Y:S05]  /*75b0*/  I2IP.S8.S32.SAT R19, R28, R27, R29 ;  /* 0x0000001b1c137239 */ /* 0x000fea000000141d */
[----:B------:R1:W-:Y:S01]  /*75c0*/  STS.128 [R79+0x1010], R16 ;  /* 0x001010104f007388 */ /* 0x0003e20000000c00 */
[----:B------:R-:W-:Y:S01]  /*75d0*/  @!PT LDS RZ, [RZ] ;  /* 0x00000000fffff984 */ /* 0x000fe20000000800 */
[----:B------:R-:W-:Y:S01]  /*75e0*/  @!PT LDS RZ, [RZ] ;  /* 0x00000000fffff984 */ /* 0x000fe20000000800 */
[----:B------:R-:W-:Y:S01]  /*75f0*/  @!PT LDS RZ, [RZ] ;  /* 0x00000000fffff984 */ /* 0x000fe20000000800 */
[----:B------:R-:W-:Y:S01]  /*7600*/  @!PT LDS RZ, [RZ] ;  /* 0x00000000fffff984 */ /* 0x000fe20000000800 */
[----:B------:R3:W-:Y:S07]  /*7610*/  MEMBAR.ALL.CTA ;  /* 0x0000000000007992 */ /* 0x0007ee0000008000 */
[----:B---3--:R-:W3:Y:S02]  /*7620*/  FENCE.VIEW.ASYNC.S ;  /* 0x00000000000073c6 */ /* 0x008ee40000000000 */
[----:B---3--:R-:W-:Y:S06]  /*7630*/  BAR.SYNC.DEFER_BLOCKING 0x1, 0x80 ;  /* 0x0042000000007b1d */ /* 0x008fec0000010000 */
[----:B------:R-:W-:Y:S05]  /*7640*/  @P0 BRA `(.L_x_126) ;  /* 0x0000000000300947 */ /* 0x000fea0003800000 */
[----:B------:R-:W-:Y:S02]  /*7650*/  UIADD3 UR4, UPT, UPT, UR44, 0x1200, URZ ;  /* 0x000012002c047890 */ /* 0x000fe4000fffe0ff */
[----:B------:R-:W-:Y:S02]  /*7660*/  USHF.L.U32 UR9, UR46, 0x6, URZ ;  /* 0x000000062e097899 */ /* 0x000fe400080006ff */
[----:B------:R-:W-:Y:S02]  /*7670*/  USHF.L.U32 UR10, UR45, 0x6, URZ ;  /* 0x000000062d0a7899 */ /* 0x000fe400080006ff */
[----:B------:R-:W-:Y:S01]  /*7680*/  MOV R88, UR4 ;  /* 0x0000000400587c02 */ /* 0x000fe20008000f00 */
[----:B------:R-:W-:Y:S01]  /*7690*/  UIADD3 UR4, UP0, UPT, UR62, 0x680, URZ ;  /* 0x000006803e047890 */ /* 0x000fe2000ff1e0ff */
[----:B------:R-:W-:Y:S02]  /*76a0*/  UMOV UR11, UR36 ;  /* 0x00000024000b7c82 */ /* 0x000fe40008000000 */
[----:B------:R-:W-:Y:S01]  /*76b0*/  R2UR UR8, R88 ;  /* 0x00000000580872ca */ /* 0x000fe200000e0000 */
[----:B------:R-:W-:Y:S11]  /*76c0*/  UIADD3.X UR5, UPT, UPT, URZ, UR63, URZ, UP0, !UPT ;  /* 0x0000003fff057290 */ /* 0x000ff600087fe4ff */
[----:B------:R-:W-:Y:S01]  /*76d0*/  @!UPT UIADD3 URZ, UPT, UPT, URZ, URZ, URZ ;  /* 0x000000fffffff290 */ /* 0x000fe2000fffe0ff */
[----:B------:R3:W-:Y:S01]  /*76e0*/  UTMASTG.3D [UR8], [UR4] ;  /* 0x00000008040073b5 */ /* 0x0007e20008010000 */
[----:B------:R0:W-:Y:S01]  /*76f0*/  UTMACMDFLUSH ;  /* 0x00000000000079b7 */ /* 0x0001e20000000000 */
[----:B---3--:R-:W-:Y:S04]  /*7700*/  DEPBAR.LE SB0, 0x0 ;  /* 0x000080000000791a */ /* 0x008fe80000000000 */
.L_x_126:
[----:B------:R-:W-:Y:S05]  /*7710*/  BSYNC.RECONVERGENT B0 ;  /* 0x0000000000007941 */ /* 0x000fea0003800200 */
.L_x_125:
[----:B------:R-:W-:Y:S01]  /*7720*/  BAR.SYNC.DEFER_BLOCKING 0x1, 0x80 ;  /* 0x0042000000007b1d */ /* 0x000fe20000010000 */
[----:B------:R-:W-:Y:S01]  /*7730*/  ISETP.NE.AND P0, PT, R84, 0x2, PT ;  /* 0x000000025400780c */ /* 0x000fe20003f05270 */
[----:B------:R-:W-:Y:S01]  /*7740*/  UISETP.NE.AND UP0, UPT, UR47, URZ, UPT ;  /* 0x000000ff2f00728c */ /* 0x000fe2000bf05270 */
[----:B------:R-:W-:Y:S01]  /*7750*/  ISETP.NE.AND P1, PT, R36, 0x4, PT ;  /* 0x000000042400780c */ /* 0x000fe20003f25270 */
[----:B------:R-:W-:Y:S01]  /*7760*/  UIADD3 UR46, UPT, UPT, UR37, UR60, URZ ;  /* 0x0000003c252e7290 */ /* 0x000fe2000fffe0ff */
[----:B------:R-:W-:Y:S01]  /*7770*/  SEL R2, RZ, 0x1, P0 ;  /* 0x00000001ff027807 */ /* 0x000fe20000000000 */
[----:B------:R-:W-:Y:S01]  /*7780*/  UIADD3 UR45, UPT, UPT, UR38, UR57, URZ ;  /* 0x00000039262d7290 */ /* 0x000fe2000fffe0ff */
[----:B------:R-:W-:Y:S02]  /*7790*/  SEL R0, RZ, 0x1, P1 ;  /* 0x00000001ff007807 */ /* 0x000fe40000800000 */
[----:B------:R-:W-:Y:S02]  /*77a0*/  LOP3.LUT R86, R86, R2, RZ, 0x3c, !PT ;  /* 0x0000000256567212 */ /* 0x000fe400078e3cff */
[----:B------:R-:W-:Y:S02]  /*77b0*/  LOP3.LUT R87, R87, R0, RZ, 0x3c, !PT ;  /* 0x0000000057577212 */ /* 0x000fe400078e3cff */
[----:B------:R-:W-:Y:S02]  /*77c0*/  SEL R84, R84, RZ, P0 ;  /* 0x000000ff54547207 */ /* 0x000fe40000000000 */
[----:B------:R-:W-:Y:S01]  /*77d0*/  SEL R36, R36, RZ, P1 ;  /* 0x000000ff24247207 */ /* 0x000fe20000800000 */
[----:B------:R-:W-:Y:S01]  /*77e0*/  UMOV UR36, UR54 ;  /* 0x0000003600247c82 */ /* 0x000fe20008000000 */
[----:B------:R-:W-:Y:S05]  /*77f0*/  BRA.U UP0, `(.L_x_127) ;  /* 0xffffffe5002c7547 */ /* 0x000fea000b83ffff */
[----:B------:R-:W-:Y:S05]  /*7800*/  EXIT ;  /* 0x000000000000794d */ /* 0x000fea0003800000 */
.L_x_25:
[----:B---3--:R3:W4:Y:S02]  /*7810*/  SYNCS.PHASECHK.TRANS64.TRYWAIT P0, [R0+URZ+0x1b0], R2 ;  /* 0x0001b002000075a7 */ /* 0x00872400080011ff */
[----:B----4-:R-:W-:Y:S05]  /*7820*/  @!P0 NANOSLEEP.SYNCS 0x989680 ;  /* 0x009896800000895d */ /* 0x010fea0003900000 */
[----:B------:R-:W4:Y:S02]  /*7830*/  @!P0 SYNCS.PHASECHK.TRANS64 P0, [R0+URZ+0x1b0], R2 ;  /* 0x0001b002000085a7 */ /* 0x000f2400080010ff */
[----:B----4-:R-:W-:Y:S05]  /*7840*/  @!P0 BRA `(.L_x_25) ;  /* 0xfffffffc00f08947 */ /* 0x010fea000383ffff */
[----:B------:R-:W-:Y:S05]  /*7850*/  BRA `(.L_x_128) ;  /* 0xffffffa000c87947 */ /* 0x000fea000383ffff */
.L_x_28:
[----:B--2---:R-:W-:-:S07]  /*7860*/  MOV R0, UR33 ;  /* 0x0000002100007c02 */ /* 0x004fce0008000f00 */
.L_x_129:
[----:B--2---:R2:W3:Y:S02]  /*7870*/  SYNCS.PHASECHK.TRANS64.TRYWAIT P0, [R0+URZ+0x90], R3 ;  /* 0x00009003000075a7 */ /* 0x0044e400080011ff */
[----:B---3--:R-:W-:Y:S05]  /*7880*/  @!P0 NANOSLEEP.SYNCS 0x989680 ;  /* 0x009896800000895d */ /* 0x008fea0003900000 */
[----:B------:R-:W3:Y:S02]  /*7890*/  @!P0 SYNCS.PHASECHK.TRANS64 P0, [R0+URZ+0x90], R3 ;  /* 0x00009003000085a7 */ /* 0x000ee400080010ff */
[----:B---3--:R-:W-:Y:S05]  /*78a0*/  @!P0 BRA `(.L_x_129) ;  /* 0xfffffffc00f08947 */ /* 0x008fea000383ffff */
[----:B------:R-:W-:Y:S05]  /*78b0*/  BRA `(.L_x_27) ;  /* 0xffffffa400207947 */ /* 0x000fea000383ffff */
.L_x_35:
[----:B-1----:R-:W-:-:S07]  /*78c0*/  MOV R0, UR17 ;  /* 0x0000001100007c02 */ /* 0x002fce0008000f00 */
.L_x_130:
[----:B-1----:R1:W2:Y:S02]  /*78d0*/  SYNCS.PHASECHK.TRANS64.TRYWAIT P0, [R0+URZ+0x90], R3 ;  /* 0x00009003000075a7 */ /* 0x0022a400080011ff */
[----:B--2---:R-:W-:Y:S05]  /*78e0*/  @!P0 NANOSLEEP.SYNCS 0x989680 ;  /* 0x009896800000895d */ /* 0x004fea0003900000 */
[----:B------:R-:W2:Y:S02]  /*78f0*/  @!P0 SYNCS.PHASECHK.TRANS64 P0, [R0+URZ+0x90], R3 ;  /* 0x00009003000085a7 */ /* 0x000ea400080010ff */
[----:B--2---:R-:W-:Y:S05]  /*7900*/  @!P0 BRA `(.L_x_130) ;  /* 0xfffffffc00f08947 */ /* 0x004fea000383ffff */
[----:B------:R-:W-:Y:S05]  /*7910*/  BRA `(.L_x_34) ;  /* 0xffffffa400e07947 */ /* 0x000fea000383ffff */
.L_x_40:
[----:B-1----:R1:W2:Y:S02]  /*7920*/  SYNCS.PHASECHK.TRANS64.TRYWAIT P0, [R3+URZ+0x140], R0 ;  /* 0x00014000030075a7 */ /* 0x0022a400080011ff */
[----:B--2---:R-:W-:Y:S05]  /*7930*/  @!P0 NANOSLEEP.SYNCS 0x989680 ;  /* 0x009896800000895d */ /* 0x004fea0003900000 */
[----:B------:R-:W2:Y:S02]  /*7940*/  @!P0 SYNCS.PHASECHK.TRANS64 P0, [R3+URZ+0x140], R0 ;  /* 0x00014000030085a7 */ /* 0x000ea400080010ff */
[----:B--2---:R-:W-:Y:S05]  /*7950*/  @!P0 BRA `(.L_x_40) ;  /* 0xfffffffc00f08947 */ /* 0x004fea000383ffff */
[----:B------:R-:W-:Y:S05]  /*7960*/  BRA `(.L_x_131) ;  /* 0xffffffa800887947 */ /* 0x000fea000383ffff */
.L_x_44:
[----:B------:R-:W-:-:S07]  /*7970*/  MOV R0, UR4 ;  /* 0x0000000400007c02 */ /* 0x000fce0008000f00 */
.L_x_132:
[----:B-1----:R1:W2:Y:S02]  /*7980*/  SYNCS.PHASECHK.TRANS64.TRYWAIT P0, [R0+URZ], R2 ;  /* 0x00000002000075a7 */ /* 0x0022a400080011ff */
[----:B--2---:R-:W-:Y:S05]  /*7990*/  @!P0 NANOSLEEP.SYNCS 0x989680 ;  /* 0x009896800000895d */ /* 0x004fea0003900000 */
[----:B------:R-:W2:Y:S02]  /*79a0*/  @!P0 SYNCS.PHASECHK.TRANS64 P0, [R0+URZ], R2 ;  /* 0x00000002000085a7 */ /* 0x000ea400080010ff */
[----:B--2---:R-:W-:Y:S05]  /*79b0*/  @!P0 BRA `(.L_x_132) ;  /* 0xfffffffc00f08947 */ /* 0x004fea000383ffff */
[----:B------:R-:W-:Y:S05]  /*79c0*/  BRA `(.L_x_133) ;  /* 0xffffffb0002c7947 */ /* 0x000fea000383ffff */
.L_x_45:
[----:B------:R-:W-:-:S07]  /*79d0*/  MOV R0, UR5 ;  /* 0x0000000500007c02 */ /* 0x000fce0008000f00 */
.L_x_134:
[----:B-1----:R1:W2:Y:S02]  /*79e0*/  SYNCS.PHASECHK.TRANS64.TRYWAIT P0, [R0+URZ], R3 ;  /* 0x00000003000075a7 */ /* 0x0022a400080011ff */
[----:B--2---:R-:W-:Y:S05]  /*79f0*/  @!P0 NANOSLEEP.SYNCS 0x989680 ;  /* 0x009896800000895d */ /* 0x004fea0003900000 */
[----:B------:R-:W2:Y:S02]  /*7a00*/  @!P0 SYNCS.PHASECHK.TRANS64 P0, [R0+URZ], R3 ;  /* 0x00000003000085a7 */ /* 0x000ea400080010ff */
[----:B--2---:R-:W-:Y:S05]  /*7a10*/  @!P0 BRA `(.L_x_134) ;  /* 0xfffffffc00f08947 */ /* 0x004fea000383ffff */
[----:B------:R-:W-:Y:S05]  /*7a20*/  BRA `(.L_x_135) ;  /* 0xffffffb000387947 */ /* 0x000fea000383ffff */
.L_x_46:
[----:B------:R-:W-:-:S07]  /*7a30*/  MOV R0, UR5 ;  /* 0x0000000500007c02 */ /* 0x000fce0008000f00 */
.L_x_136:
[----:B-1----:R1:W2:Y:S02]  /*7a40*/  SYNCS.PHASECHK.TRANS64.TRYWAIT P0, [R0+URZ], R3 ;  /* 0x00000003000075a7 */ /* 0x0022a400080011ff */
[----:B--2---:R-:W-:Y:S05]  /*7a50*/  @!P0 NANOSLEEP.SYNCS 0x989680 ;  /* 0x009896800000895d */ /* 0x004fea0003900000 */
[----:B------:R-:W2:Y:S02]  /*7a60*/  @!P0 SYNCS.PHASECHK.TRANS64 P0, [R0+URZ], R3 ;  /* 0x00000003000085a7 */ /* 0x000ea400080010ff */
[----:B--2---:R-:W-:Y:S05]  /*7a70*/  @!P0 BRA `(.L_x_136) ;  /* 0xfffffffc00f08947 */ /* 0x004fea000383ffff */
[----:B------:R-:W-:Y:S05]  /*7a80*/  BRA `(.L_x_137) ;  /* 0xffffffb000447947 */ /* 0x000fea000383ffff */
.L_x_47:
[----:B------:R-:W-:-:S07]  /*7a90*/  MOV R0, UR5 ;  /* 0x0000000500007c02 */ /* 0x000fce0008000f00 */
.L_x_138:
[----:B-1----:R1:W2:Y:S02]  /*7aa0*/  SYNCS.PHASECHK.TRANS64.TRYWAIT P0, [R0+URZ], R3 ;  /* 0x00000003000075a7 */ /* 0x0022a400080011ff */
[----:B--2---:R-:W-:Y:S05]  /*7ab0*/  @!P0 NANOSLEEP.SYNCS 0x989680 ;  /* 0x009896800000895d */ /* 0x004fea0003900000 */
[----:B------:R-:W2:Y:S02]  /*7ac0*/  @!P0 SYNCS.PHASECHK.TRANS64 P0, [R0+URZ], R3 ;  /* 0x00000003000085a7 */ /* 0x000ea400080010ff */
[----:B--2---:R-:W-:Y:S05]  /*7ad0*/  @!P0 BRA `(.L_x_138) ;  /* 0xfffffffc00f08947 */ /* 0x004fea000383ffff */
[----:B------:R-:W-:Y:S05]  /*7ae0*/  BRA `(.L_x_139) ;  /* 0xffffffb000507947 */ /* 0x000fea000383ffff */
.L_x_48:
[----:B------:R-:W-:-:S07]  /*7af0*/  MOV R0, UR5 ;  /* 0x0000000500007c02 */ /* 0x000fce0008000f00 */
.L_x_140:
[----:B-1----:R1:W2:Y:S02]  /*7b00*/  SYNCS.PHASECHK.TRANS64.TRYWAIT P0, [R0+URZ], R3 ;  /* 0x00000003000075a7 */ /* 0x0022a400080011ff */
[----:B--2---:R-:W-:Y:S05]  /*7b10*/  @!P0 NANOSLEEP.SYNCS 0x989680 ;  /* 0x009896800000895d */ /* 0x004fea0003900000 */
[----:B------:R-:W2:Y:S02]  /*7b20*/  @!P0 SYNCS.PHASECHK.TRANS64 P0, [R0+URZ], R3 ;  /* 0x00000003000085a7 */ /* 0x000ea400080010ff */
[----:B--2---:R-:W-:Y:S05]  /*7b30*/  @!P0 BRA `(.L_x_140) ;  /* 0xfffffffc00f08947 */ /* 0x004fea000383ffff */
[----:B------:R-:W-:Y:S05]  /*7b40*/  BRA `(.L_x_141) ;  /* 0xffffffb0005c7947 */ /* 0x000fea000383ffff */
.L_x_49:
[----:B------:R-:W-:-:S07]  /*7b50*/  MOV R0, UR5 ;  /* 0x0000000500007c02 */ /* 0x000fce0008000f00 */
.L_x_142:
[----:B-1----:R1:W2:Y:S02]  /*7b60*/  SYNCS.PHASECHK.TRANS64.TRYWAIT P0, [R0+URZ], R3 ;  /* 0x00000003000075a7 */ /* 0x0022a400080011ff */
[----:B--2---:R-:W-:Y:S05]  /*7b70*/  @!P0 NANOSLEEP.SYNCS 0x989680 ;  /* 0x009896800000895d */ /* 0x004fea0003900000 */
[----:B------:R-:W2:Y:S02]  /*7b80*/  @!P0 SYNCS.PHASECHK.TRANS64 P0, [R0+URZ], R3 ;  /* 0x00000003000085a7 */ /* 0x000ea400080010ff */
[----:B--2---:R-:W-:Y:S05]  /*7b90*/  @!P0 BRA `(.L_x_142) ;  /* 0xfffffffc00f08947 */ /* 0x004fea000383ffff */
[----:B------:R-:W-:Y:S05]  /*7ba0*/  BRA `(.L_x_143) ;  /* 0xffffffb000687947 */ /* 0x000fea000383ffff */
.L_x_50:
[----:B------:R-:W-:-:S07]  /*7bb0*/  MOV R0, UR5 ;  /* 0x0000000500007c02 */ /* 0x000fce0008000f00 */
.L_x_144:
[----:B-1----:R1:W2:Y:S02]  /*7bc0*/  SYNCS.PHASECHK.TRANS64.TRYWAIT P0, [R0+URZ], R3 ;  /* 0x00000003000075a7 */ /* 0x0022a400080011ff */
[----:B--2---:R-:W-:Y:S05]  /*7bd0*/  @!P0 NANOSLEEP.SYNCS 0x989680 ;  /* 0x009896800000895d */ /* 0x004fea0003900000 */
[----:B------:R-:W2:Y:S02]  /*7be0*/  @!P0 SYNCS.PHASECHK.TRANS64 P0, [R0+URZ], R3 ;  /* 0x00000003000085a7 */ /* 0x000ea400080010ff */
[----:B--2---:R-:W-:Y:S05]  /*7bf0*/  @!P0 BRA `(.L_x_144) ;  /* 0xfffffffc00f08947 */ /* 0x004fea000383ffff */
[----:B------:R-:W-:Y:S05]  /*7c00*/  BRA `(.L_x_145) ;  /* 0xffffffb000747947 */ /* 0x000fea000383ffff */
.L_x_51:
[----:B------:R-:W-:-:S07]  /*7c10*/  MOV R0, UR5 ;  /* 0x0000000500007c02 */ /* 0x000fce0008000f00 */
.L_x_146:
[----:B-1----:R1:W2:Y:S02]  /*7c20*/  SYNCS.PHASECHK.TRANS64.TRYWAIT P0, [R0+URZ], R3 ;  /* 0x00000003000075a7 */ /* 0x0022a400080011ff */
[----:B--2---:R-:W-:Y:S05]  /*7c30*/  @!P0 NANOSLEEP.SYNCS 0x989680 ;  /* 0x009896800000895d */ /* 0x004fea0003900000 */
[----:B------:R-:W2:Y:S02]  /*7c40*/  @!P0 SYNCS.PHASECHK.TRANS64 P0, [R0+URZ], R3 ;  /* 0x00000003000085a7 */ /* 0x000ea400080010ff */
[----:B--2---:R-:W-:Y:S05]  /*7c50*/  @!P0 BRA `(.L_x_146) ;  /* 0xfffffffc00f08947 */ /* 0x004fea000383ffff */
[----:B------:R-:W-:Y:S05]  /*7c60*/  BRA `(.L_x_147) ;  /* 0xffffffb000807947 */ /* 0x000fea000383ffff */
.L_x_52:
[----:B------:R-:W-:-:S07]  /*7c70*/  MOV R0, UR5 ;  /* 0x0000000500007c02 */ /* 0x000fce0008000f00 */
.L_x_148:
[----:B-1----:R1:W2:Y:S02]  /*7c80*/  SYNCS.PHASECHK.TRANS64.TRYWAIT P0, [R0+URZ], R3 ;  /* 0x00000003000075a7 */ /* 0x0022a400080011ff */
[----:B--2---:R-:W-:Y:S05]  /*7c90*/  @!P0 NANOSLEEP.SYNCS 0x989680 ;  /* 0x009896800000895d */ /* 0x004fea0003900000 */
[----:B------:R-:W2:Y:S02]  /*7ca0*/  @!P0 SYNCS.PHASECHK.TRANS64 P0, [R0+URZ], R3 ;  /* 0x00000003000085a7 */ /* 0x000ea400080010ff */
[----:B--2---:R-:W-:Y:S05]  /*7cb0*/  @!P0 BRA `(.L_x_148) ;  /* 0xfffffffc00f08947 */ /* 0x004fea000383ffff */
[----:B------:R-:W-:Y:S05]  /*7cc0*/  BRA `(.L_x_149) ;  /* 0xffffffb0008c7947 */ /* 0x000fea000383ffff */
.L_x_53:
[----:B------:R-:W-:-:S07]  /*7cd0*/  MOV R0, UR5 ;  /* 0x0000000500007c02 */ /* 0x000fce0008000f00 */
.L_x_150:
[----:B-1----:R1:W2:Y:S02]  /*7ce0*/  SYNCS.PHASECHK.TRANS64.TRYWAIT P0, [R0+URZ], R3 ;  /* 0x00000003000075a7 */ /* 0x0022a400080011ff */
[----:B--2---:R-:W-:Y:S05]  /*7cf0*/  @!P0 NANOSLEEP.SYNCS 0x989680 ;  /* 0x009896800000895d */ /* 0x004fea0003900000 */
[----:B------:R-:W2:Y:S02]  /*7d00*/  @!P0 SYNCS.PHASECHK.TRANS64 P0, [R0+URZ], R3 ;  /* 0x00000003000085a7 */ /* 0x000ea400080010ff */
[----:B--2---:R-:W-:Y:S05]  /*7d10*/  @!P0 BRA `(.L_x_150) ;  /* 0xfffffffc00f08947 */ /* 0x004fea000383ffff */
[----:B------:R-:W-:Y:S05]  /*7d20*/  BRA `(.L_x_151) ;  /* 0xffffffb000987947 */ /* 0x000fea000383ffff */
.L_x_54:
[----:B------:R-:W-:-:S07]  /*7d30*/  MOV R0, UR5 ;  /* 0x0000000500007c02 */ /* 0x000fce0008000f00 */
.L_x_152:
[----:B-1----:R1:W2:Y:S02]  /*7d40*/  SYNCS.PHASECHK.TRANS64.TRYWAIT P0, [R0+URZ], R3 ;  /* 0x00000003000075a7 */ /* 0x0022a400080011ff */
[----:B--2---:R-:W-:Y:S05]  /*7d50*/  @!P0 NANOSLEEP.SYNCS 0x989680 ;  /* 0x009896800000895d */ /* 0x004fea0003900000 */
[----:B------:R-:W2:Y:S02]  /*7d60*/  @!P0 SYNCS.PHASECHK.TRANS64 P0, [R0+URZ], R3 ;  /* 0x00000003000085a7 */ /* 0x000ea400080010ff */
[----:B--2---:R-:W-:Y:S05]  /*7d70*/  @!P0 BRA `(.L_x_152) ;  /* 0xfffffffc00f08947 */ /* 0x004fea000383ffff */
[----:B------:R-:W-:Y:S05]  /*7d80*/  BRA `(.L_x_153) ;  /* 0xffffffb000a47947 */ /* 0x000fea000383ffff */
.L_x_55:
[----:B------:R-:W-:-:S07]  /*7d90*/  MOV R0, UR5 ;  /* 0x0000000500007c02 */ /* 0x000fce0008000f00 */
.L_x_154:
[----:B-1----:R1:W2:Y:S02]  /*7da0*/  SYNCS.PHASECHK.TRANS64.TRYWAIT P0, [R0+URZ], R3 ;  /* 0x00000003000075a7 */ /* 0x0022a400080011ff */
[----:B--2---:R-:W-:Y:S05]  /*7db0*/  @!P0 NANOSLEEP.SYNCS 0x989680 ;  /* 0x009896800000895d */ /* 0x004fea0003900000 */
[----:B------:R-:W2:Y:S02]  /*7dc0*/  @!P0 SYNCS.PHASECHK.TRANS64 P0, [R0+URZ], R3 ;  /* 0x00000003000085a7 */ /* 0x000ea400080010ff */
[----:B--2---:R-:W-:Y:S05]  /*7dd0*/  @!P0 BRA `(.L_x_154) ;  /* 0xfffffffc00f08947 */ /* 0x004fea000383ffff */
[----:B------:R-:W-:Y:S05]  /*7de0*/  BRA `(.L_x_155) ;  /* 0xffffffb000b07947 */ /* 0x000fea000383ffff */
.L_x_56:
[----:B------:R-:W-:-:S07]  /*7df0*/  MOV R0, UR5 ;  /* 0x0000000500007c02 */ /* 0x000fce0008000f00 */
.L_x_156:
[----:B-1----:R1:W2:Y:S02]  /*7e00*/  SYNCS.PHASECHK.TRANS64.TRYWAIT P0, [R0+URZ], R3 ;  /* 0x00000003000075a7 */ /* 0x0022a400080011ff */
[----:B--2---:R-:W-:Y:S05]  /*7e10*/  @!P0 NANOSLEEP.SYNCS 0x989680 ;  /* 0x009896800000895d */ /* 0x004fea0003900000 */
[----:B------:R-:W2:Y:S02]  /*7e20*/  @!P0 SYNCS.PHASECHK.TRANS64 P0, [R0+URZ], R3 ;  /* 0x00000003000085a7 */ /* 0x000ea400080010ff */
[----:B--2---:R-:W-:Y:S05]  /*7e30*/  @!P0 BRA `(.L_x_156) ;  /* 0xfffffffc00f08947 */ /* 0x004fea000383ffff */
[----:B------:R-:W-:Y:S05]  /*7e40*/  BRA `(.L_x_157) ;  /* 0xffffffb000bc7947 */ /* 0x000fea000383ffff */
.L_x_57:
[----:B------:R-:W-:-:S07]  /*7e50*/  MOV R0, UR5 ;  /* 0x0000000500007c02 */ /* 0x000fce0008000f00 */
.L_x_158:
[----:B-1----:R1:W2:Y:S02]  /*7e60*/  SYNCS.PHASECHK.TRANS64.TRYWAIT P0, [R0+URZ], R3 ;  /* 0x00000003000075a7 */ /* 0x0022a400080011ff */
[----:B--2---:R-:W-:Y:S05]  /*7e70*/  @!P0 NANOSLEEP.SYNCS 0x989680 ;  /* 0x009896800000895d */ /* 0x004fea0003900000 */
[----:B------:R-:W2:Y:S02]  /*7e80*/  @!P0 SYNCS.PHASECHK.TRANS64 P0, [R0+URZ], R3 ;  /* 0x00000003000085a7 */ /* 0x000ea400080010ff */
[----:B--2---:R-:W-:Y:S05]  /*7e90*/  @!P0 BRA `(.L_x_158) ;  /* 0xfffffffc00f08947 */ /* 0x004fea000383ffff */
[----:B------:R-:W-:Y:S05]  /*7ea0*/  BRA `(.L_x_159) ;  /* 0xffffffb000c87947 */ /* 0x000fea000383ffff */
.L_x_58:
[----:B------:R-:W-:-:S07]  /*7eb0*/  MOV R0, UR5 ;  /* 0x0000000500007c02 */ /* 0x000fce0008000f00 */
.L_x_160:
[----:B-1----:R1:W2:Y:S02]  /*7ec0*/  SYNCS.PHASECHK.TRANS64.TRYWAIT P0, [R0+URZ], R3 ;  /* 0x00000003000075a7 */ /* 0x0022a400080011ff */
[----:B--2---:R-:W-:Y:S05]  /*7ed0*/  @!P0 NANOSLEEP.SYNCS 0x989680 ;  /* 0x009896800000895d */ /* 0x004fea0003900000 */
[----:B------:R-:W2:Y:S02]  /*7ee0*/  @!P0 SYNCS.PHASECHK.TRANS64 P0, [R0+URZ], R3 ;  /* 0x00000003000085a7 */ /* 0x000ea400080010ff */
[----:B--2---:R-:W-:Y:S05]  /*7ef0*/  @!P0 BRA `(.L_x_160) ;  /* 0xfffffffc00f08947 */ /* 0x004fea000383ffff */
[----:B------:R-:W-:Y:S05]  /*7f00*/  BRA `(.L_x_161) ;  /* 0xffffffb000d47947 */ /* 0x000fea000383ffff */
.L_x_59:
[----:B------:R-:W-:-:S07]  /*7f10*/  MOV R0, UR5 ;  /* 0x0000000500007c02 */ /* 0x000fce0008000f00 */
.L_x_162:
[----:B-1----:R1:W2:Y:S02]  /*7f20*/  SYNCS.PHASECHK.TRANS64.TRYWAIT P0, [R0+URZ], R3 ;  /* 0x00000003000075a7 */ /* 0x0022a400080011ff */
[----:B--2---:R-:W-:Y:S05]  /*7f30*/  @!P0 NANOSLEEP.SYNCS 0x989680 ;  /* 0x009896800000895d */ /* 0x004fea0003900000 */
[----:B------:R-:W2:Y:S02]  /*7f40*/  @!P0 SYNCS.PHASECHK.TRANS64 P0, [R0+URZ], R3 ;  /* 0x00000003000085a7 */ /* 0x000ea400080010ff */
[----:B--2---:R-:W-:Y:S05]  /*7f50*/  @!P0 BRA `(.L_x_162) ;  /* 0xfffffffc00f08947 */ /* 0x004fea000383ffff */
[----:B------:R-:W-:Y:S05]  /*7f60*/  BRA `(.L_x_163) ;  /* 0xffffffb000e07947 */ /* 0x000fea000383ffff */
.L_x_60:
[----:B------:R-:W-:-:S07]  /*7f70*/  MOV R0, UR5 ;  /* 0x0000000500007c02 */ /* 0x000fce0008000f00 */
.L_x_164:
[----:B-1----:R1:W2:Y:S02]  /*7f80*/  SYNCS.PHASECHK.TRANS64.TRYWAIT P0, [R0+URZ], R3 ;  /* 0x00000003000075a7 */ /* 0x0022a400080011ff */
[----:B--2---:R-:W-:Y:S05]  /*7f90*/  @!P0 NANOSLEEP.SYNCS 0x989680 ;  /* 0x009896800000895d */ /* 0x004fea0003900000 */
[----:B------:R-:W2:Y:S02]  /*7fa0*/  @!P0 SYNCS.PHASECHK.TRANS64 P0, [R0+URZ], R3 ;  /* 0x00000003000085a7 */ /* 0x000ea400080010ff */
[----:B--2---:R-:W-:Y:S05]  /*7fb0*/  @!P0 BRA `(.L_x_164) ;  /* 0xfffffffc00f08947 */ /* 0x004fea000383ffff */
[----:B------:R-:W-:Y:S05]  /*7fc0*/  BRA `(.L_x_165) ;  /* 0xffffffb000ec7947 */ /* 0x000fea000383ffff */
.L_x_63:
[----:B--2---:R2:W3:Y:S02]  /*7fd0*/  SYNCS.PHASECHK.TRANS64.TRYWAIT P0, [R2+URZ+0x1a0], R4 ;  /* 0x0001a004020075a7 */ /* 0x0044e400080011ff */
[----:B---3--:R-:W-:Y:S05]  /*7fe0*/  @!P0 NANOSLEEP.SYNCS 0x989680 ;  /* 0x009896800000895d */ /* 0x008fea0003900000 */
[----:B------:R-:W3:Y:S02]  /*7ff0*/  @!P0 SYNCS.PHASECHK.TRANS64 P0, [R2+URZ+0x1a0], R4 ;  /* 0x0001a004020085a7 */ /* 0x000ee400080010ff */
[----:B---3--:R-:W-:Y:S05]  /*8000*/  @!P0 BRA `(.L_x_63) ;  /* 0xfffffffc00f08947 */ /* 0x008fea000383ffff */
[----:B------:R-:W-:Y:S05]  /*8010*/  BRA `(.L_x_166) ;  /* 0xffffffb400487947 */ /* 0x000fea000383ffff */
.L_x_64:
[----:B------:R-:W-:-:S07]  /*8020*/  MOV R2, UR4 ;  /* 0x0000000400027c02 */ /* 0x000fce0008000f00 */
.L_x_167:
[----:B--2---:R2:W3:Y:S02]  /*8030*/  SYNCS.PHASECHK.TRANS64.TRYWAIT P0, [R2+URZ+0x150], R5 ;  /* 0x00015005020075a7 */ /* 0x0044e400080011ff */
[----:B---3--:R-:W-:Y:S05]  /*8040*/  @!P0 NANOSLEEP.SYNCS 0x989680 ;  /* 0x009896800000895d */ /* 0x008fea0003900000 */
[----:B------:R-:W3:Y:S02]  /*8050*/  @!P0 SYNCS.PHASECHK.TRANS64 P0, [R2+URZ+0x150], R5 ;  /* 0x00015005020085a7 */ /* 0x000ee400080010ff */
[----:B---3--:R-:W-:Y:S05]  /*8060*/  @!P0 BRA `(.L_x_167) ;  /* 0xfffffffc00f08947 */ /* 0x008fea000383ffff */
[----:B------:R-:W-:Y:S05]  /*8070*/  BRA `(.L_x_168) ;  /* 0xffffffb400587947 */ /* 0x000fea000383ffff */
.L_x_65:
[----:B--2---:R2:W3:Y:S02]  /*8080*/  SYNCS.PHASECHK.TRANS64.TRYWAIT P1, [R2+URZ+0x140], R4 ;  /* 0x00014004020075a7 */ /* 0x0044e400080211ff */
[----:B---3--:R-:W-:Y:S05]  /*8090*/  @!P1 NANOSLEEP.SYNCS 0x989680 ;  /* 0x009896800000995d */ /* 0x008fea0003900000 */
[----:B------:R-:W3:Y:S02]  /*80a0*/  @!P1 SYNCS.PHASECHK.TRANS64 P1, [R2+URZ+0x140], R4 ;  /* 0x00014004020095a7 */ /* 0x000ee400080210ff */
[----:B---3--:R-:W-:Y:S05]  /*80b0*/  @!P1 BRA `(.L_x_65) ;  /* 0xfffffffc00f09947 */ /* 0x008fea000383ffff */
[----:B------:R-:W-:Y:S05]  /*80c0*/  BRA `(.L_x_169) ;  /* 0xffffffb400887947 */ /* 0x000fea000383ffff */
.L_x_68:
[----:B------:R-:W-:-:S07]  /*80d0*/  MOV R0, UR4 ;  /* 0x0000000400007c02 */ /* 0x000fce0008000f00 */
.L_x_170:
[----:B--2---:R2:W3:Y:S02]  /*80e0*/  SYNCS.PHASECHK.TRANS64.TRYWAIT P0, [R0+URZ+0x150], R2 ;  /* 0x00015002000075a7 */ /* 0x0044e400080011ff */
[----:B---3--:R-:W-:Y:S05]  /*80f0*/  @!P0 NANOSLEEP.SYNCS 0x989680 ;  /* 0x009896800000895d */ /* 0x008fea0003900000 */
[----:B------:R-:W3:Y:S02]  /*8100*/  @!P0 SYNCS.PHASECHK.TRANS64 P0, [R0+URZ+0x150], R2 ;  /* 0x00015002000085a7 */ /* 0x000ee400080010ff */
[----:B---3--:R-:W-:Y:S05]  /*8110*/  @!P0 BRA `(.L_x_170) ;  /* 0xfffffffc00f08947 */ /* 0x008fea000383ffff */
[----:B------:R-:W-:Y:S05]  /*8120*/  BRA `(.L_x_67) ;  /* 0xffffffb400dc7947 */ /* 0x000fea000383ffff */
.L_x_77:
[----:B--2---:R-:W-:-:S04]  /*8130*/  MOV R5, UR5 ;  /* 0x0000000500057c02 */ /* 0x004fc80008000f00 */
[----:B------:R2:W3:Y:S03]  /*8140*/  SYNCS.PHASECHK.TRANS64.TRYWAIT P0, [R5+URZ+0x8], R6 ;  /* 0x00000806050075a7 */ /* 0x0004e600080011ff */
[----:B---3--:R-:W-:Y:S05]  /*8150*/  @!P0 NANOSLEEP.SYNCS 0x989680 ;  /* 0x009896800000895d */ /* 0x008fea0003900000 */
[----:B------:R-:W3:Y:S02]  /*8160*/  @!P0 SYNCS.PHASECHK.TRANS64 P0, [R5+URZ+0x8], R6 ;  /* 0x00000806050085a7 */ /* 0x000ee400080010ff */
[----:B---3--:R-:W-:Y:S05]  /*8170*/  @!P0 BRA `(.L_x_77) ;  /* 0xfffffffc00ec8947 */ /* 0x008fea000383ffff */
[----:B------:R-:W-:Y:S05]  /*8180*/  BRA `(.L_x_76) ;  /* 0xffffffb800907947 */ /* 0x000fea000383ffff */
.L_x_79:
[----:B------:R-:W-:Y:S01]  /*8190*/  BSSY B0, `(.L_x_171) ;  /* 0x0000006000007945 */ /* 0x000fe20003800000 */
[----:B------:R-:W-:-:S07]  /*81a0*/  MOV R15, 0xffffffff ;  /* 0xffffffff000f7802 */ /* 0x000fce0000000f00 */
[----:B-12--5:R-:W-:Y:S05]  /*81b0*/  WARPSYNC.COLLECTIVE R15, `(.L_x_172) ;  /* 0x000000000f0c7348 */ /* 0x026fea0003c00000 */
[----:B------:R-:W-:Y:S02]  /*81c0*/  ELECT P6, UR79, PT ;  /* 0x00000000004f782f */ /* 0x000fe400038c0000 */
[----:B------:R-:W-:Y:S01]  /*81d0*/  MOV R14, UR79 ;  /* 0x0000004f000e7c02 */ /* 0x000fe20008000f00 */
[----:B-12--5:R-:W-:Y:S10]  /*81e0*/  ENDCOLLECTIVE ;  /* 0x000000000000791b */ /* 0x026ff40003800000 */
.L_x_172:
[----:B------:R-:W-:Y:S05]  /*81f0*/  BSYNC B0 ;  /* 0x0000000000007941 */ /* 0x000fea0003800000 */
.L_x_171:
[----:B------:R-:W-:Y:S01]  /*8200*/  PLOP3.LUT P0, PT, P6, PT, PT, 0x80, 0x8 ;  /* 0x000000000008781c */ /* 0x000fe2000370f070 */
[----:B------:R-:W-:-:S12]  /*8210*/  BRA `(.L_x_173) ;  /* 0xffffffb800bc7947 */ /* 0x000fd8000383ffff */
.L_x_81:
[----:B--2---:R-:W-:-:S04]  /*8220*/  MOV R0, UR5 ;  /* 0x0000000500007c02 */ /* 0x004fc80008000f00 */
[----:B------:R2:W3:Y:S03]  /*8230*/  SYNCS.PHASECHK.TRANS64.TRYWAIT P0, [R0+URZ+0x8], R4 ;  /* 0x00000804000075a7 */ /* 0x0004e600080011ff */
[----:B---3--:R-:W-:Y:S05]  /*8240*/  @!P0 NANOSLEEP.SYNCS 0x989680 ;  /* 0x009896800000895d */ /* 0x008fea0003900000 */
[----:B------:R-:W3:Y:S02]  /*8250*/  @!P0 SYNCS.PHASECHK.TRANS64 P0, [R0+URZ+0x8], R4 ;  /* 0x00000804000085a7 */ /* 0x000ee400080010ff */
[----:B---3--:R-:W-:Y:S05]  /*8260*/  @!P0 BRA `(.L_x_81) ;  /* 0xfffffffc00ec8947 */ /* 0x008fea000383ffff */
[----:B------:R-:W-:Y:S05]  /*8270*/  BRA `(.L_x_80) ;  /* 0xffffffb800c07947 */ /* 0x000fea000383ffff */
.L_x_82:
[----:B-1----:R1:W2:Y:S02]  /*8280*/  SYNCS.PHASECHK.TRANS64.TRYWAIT P0, [R0+URZ+0x140], R4 ;  /* 0x00014004000075a7 */ /* 0x0022a400080011ff */
[----:B--2---:R-:W-:Y:S05]  /*8290*/  @!P0 NANOSLEEP.SYNCS 0x989680 ;  /* 0x009896800000895d */ /* 0x004fea0003900000 */
[----:B------:R-:W2:Y:S02]  /*82a0*/  @!P0 SYNCS.PHASECHK.TRANS64 P0, [R0+URZ+0x140], R4 ;  /* 0x00014004000085a7 */ /* 0x000ea400080010ff */
[----:B--2---:R-:W-:Y:S05]  /*82b0*/  @!P0 BRA `(.L_x_82) ;  /* 0xfffffffc00f08947 */ /* 0x004fea000383ffff */
[----:B------:R-:W-:Y:S05]  /*82c0*/  BRA `(.L_x_174) ;  /* 0xffffffbc00ac7947 */ /* 0x000fea000383ffff */
.L_x_84:
[----:B------:R-:W-:-:S07]  /*82d0*/  MOV R0, UR31 ;  /* 0x0000001f00007c02 */ /* 0x000fce0008000f00 */
.L_x_175:
[----:B-1----:R1:W2:Y:S02]  /*82e0*/  SYNCS.PHASECHK.TRANS64.TRYWAIT P0, [R0+URZ+0x180], R4 ;  /* 0x00018004000075a7 */ /* 0x0022a400080011ff */
[----:B--2---:R-:W-:Y:S05]  /*82f0*/  @!P0 NANOSLEEP.SYNCS 0x989680 ;  /* 0x009896800000895d */ /* 0x004fea0003900000 */
[----:B------:R-:W2:Y:S02]  /*8300*/  @!P0 SYNCS.PHASECHK.TRANS64 P0, [R0+URZ+0x180], R4 ;  /* 0x00018004000085a7 */ /* 0x000ea400080010ff */
[----:B--2---:R-:W-:Y:S05]  /*8310*/  @!P0 BRA `(.L_x_175) ;  /* 0xfffffffc00f08947 */ /* 0x004fea000383ffff */
[----:B------:R-:W-:Y:S05]  /*8320*/  BRA `(.L_x_176) ;  /* 0xffffffbc00f87947 */ /* 0x000fea000383ffff */
.L_x_87:
[----:B------:R-:W-:Y:S07]  /*8330*/  MOV R0, UR5 ;  /* 0x0000000500007c02 */ /* 0x000fee0008000f00 */
.L_x_177:
[----:B-1----:R1:W2:Y:S02]  /*8340*/  SYNCS.PHASECHK.TRANS64.TRYWAIT P0, [R0+URZ], R4 ;  /* 0x00000004000075a7 */ /* 0x0022a400080011ff */
[----:B--2---:R-:W-:Y:S05]  /*8350*/  @!P0 NANOSLEEP.SYNCS 0x989680 ;  /* 0x009896800000895d */ /* 0x004fea0003900000 */
[----:B------:R-:W2:Y:S02]  /*8360*/  @!P0 SYNCS.PHASECHK.TRANS64 P0, [R0+URZ], R4 ;  /* 0x00000004000085a7 */ /* 0x000ea400080010ff */
[----:B--2---:R-:W-:Y:S05]  /*8370*/  @!P0 BRA `(.L_x_177) ;  /* 0xfffffffc00f08947 */ /* 0x004fea000383ffff */
[----:B------:R-:W-:Y:S05]  /*8380*/  BRA `(.L_x_86) ;  /* 0xffffffc0000c7947 */ /* 0x000fea000383ffff */
.L_x_91:
[----:B-1----:R-:W-:-:S07]  /*8390*/  MOV R0, UR4 ;  /* 0x0000000400007c02 */ /* 0x002fce0008000f00 */
.L_x_178:
[----:B-1----:R1:W2:Y:S02]  /*83a0*/  SYNCS.PHASECHK.TRANS64.TRYWAIT P0, [R0+URZ], R2 ;  /* 0x00000002000075a7 */ /* 0x0022a400080011ff */
[----:B--2---:R-:W-:Y:S05]  /*83b0*/  @!P0 NANOSLEEP.SYNCS 0x989680 ;  /* 0x009896800000895d */ /* 0x004fea0003900000 */
[----:B------:R-:W2:Y:S02]  /*83c0*/  @!P0 SYNCS.PHASECHK.TRANS64 P0, [R0+URZ], R2 ;  /* 0x00000002000085a7 */ /* 0x000ea400080010ff */
[----:B--2---:R-:W-:Y:S05]  /*83d0*/  @!P0 BRA `(.L_x_178) ;  /* 0xfffffffc00f08947 */ /* 0x004fea000383ffff */
[----:B------:R-:W-:Y:S05]  /*83e0*/  BRA `(.L_x_179) ;  /* 0xffffffc400007947 */ /* 0x000fea000383ffff */
.L_x_92:
[----:B------:R-:W-:-:S07]  /*83f0*/  MOV R0, UR5 ;  /* 0x0000000500007c02 */ /* 0x000fce0008000f00 */
.L_x_180:
[----:B-1----:R1:W2:Y:S02]  /*8400*/  SYNCS.PHASECHK.TRANS64.TRYWAIT P0, [R0+URZ], R3 ;  /* 0x00000003000075a7 */ /* 0x0022a400080011ff */
[----:B--2---:R-:W-:Y:S05]  /*8410*/  @!P0 NANOSLEEP.SYNCS 0x989680 ;  /* 0x009896800000895d */ /* 0x004fea0003900000 */
[----:B------:R-:W2:Y:S02]  /*8420*/  @!P0 SYNCS.PHASECHK.TRANS64 P0, [R0+URZ], R3 ;  /* 0x00000003000085a7 */ /* 0x000ea400080010ff */
[----:B--2---:R-:W-:Y:S05]  /*8430*/  @!P0 BRA `(.L_x_180) ;  /* 0xfffffffc00f08947 */ /* 0x004fea000383ffff */
[----:B------:R-:W-:Y:S05]  /*8440*/  BRA `(.L_x_181) ;  /* 0xffffffc4000c7947 */ /* 0x000fea000383ffff */
.L_x_93:
[----:B------:R-:W-:-:S07]  /*8450*/  MOV R0, UR5 ;  /* 0x0000000500007c02 */ /* 0x000fce0008000f00 */
.L_x_182:
[----:B-1----:R1:W2:Y:S02]  /*8460*/  SYNCS.PHASECHK.TRANS64.TRYWAIT P0, [R0+URZ], R3 ;  /* 0x00000003000075a7 */ /* 0x0022a400080011ff */
[----:B--2---:R-:W-:Y:S05]  /*8470*/  @!P0 NANOSLEEP.SYNCS 0x989680 ;  /* 0x009896800000895d */ /* 0x004fea0003900000 */
[----:B------:R-:W2:Y:S02]  /*8480*/  @!P0 SYNCS.PHASECHK.TRANS64 P0, [R0+URZ], R3 ;  /* 0x00000003000085a7 */ /* 0x000ea400080010ff */
[----:B--2---:R-:W-:Y:S05]  /*8490*/  @!P0 BRA `(.L_x_182) ;  /* 0xfffffffc00f08947 */ /* 0x004fea000383ffff */
[----:B------:R-:W-:Y:S05]  /*84a0*/  BRA `(.L_x_183) ;  /* 0xffffffc400187947 */ /* 0x000fea000383ffff */
.L_x_96:
[----:B------:R-:W-:-:S07]  /*84b0*/  MOV R0, UR26 ;  /* 0x0000001a00007c02 */ /* 0x000fce0008000f00 */
.L_x_184:
[----:B-1----:R1:W2:Y:S02]  /*84c0*/  SYNCS.PHASECHK.TRANS64.TRYWAIT P1, [R0+URZ+0x1c0], R2 ;  /* 0x0001c002000075a7 */ /* 0x0022a400080211ff */
[----:B--2---:R-:W-:Y:S05]  /*84d0*/  @!P1 NANOSLEEP.SYNCS 0x989680 ;  /* 0x009896800000995d */ /* 0x004fea0003900000 */
[----:B------:R-:W2:Y:S02]  /*84e0*/  @!P1 SYNCS.PHASECHK.TRANS64 P1, [R0+URZ+0x1c0], R2 ;  /* 0x0001c002000095a7 */ /* 0x000ea400080210ff */
[----:B--2---:R-:W-:Y:S05]  /*84f0*/  @!P1 BRA `(.L_x_184) ;  /* 0xfffffffc00f09947 */ /* 0x004fea000383ffff */
[----:B------:R-:W-:Y:S05]  /*8500*/  BRA `(.L_x_185) ;  /* 0xffffffc400647947 */ /* 0x000fea000383ffff */
.L_x_101:
[----:B--2---:R2:W3:Y:S02]  /*8510*/  SYNCS.PHASECHK.TRANS64.TRYWAIT P0, [R3+URZ+0x140], R0 ;  /* 0x00014000030075a7 */ /* 0x0044e400080011ff */
[----:B---3--:R-:W-:Y:S05]  /*8520*/  @!P0 NANOSLEEP.SYNCS 0x989680 ;  /* 0x009896800000895d */ /* 0x008fea0003900000 */
[----:B------:R-:W3:Y:S02]  /*8530*/  @!P0 SYNCS.PHASECHK.TRANS64 P0, [R3+URZ+0x140], R0 ;  /* 0x00014000030085a7 */ /* 0x000ee400080010ff */
[----:B---3--:R-:W-:Y:S05]  /*8540*/  @!P0 BRA `(.L_x_101) ;  /* 0xfffffffc00f08947 */ /* 0x008fea000383ffff */
[----:B------:R-:W-:Y:S05]  /*8550*/  BRA `(.L_x_186) ;  /* 0xffffffc800907947 */ /* 0x000fea000383ffff */
.L_x_104:
[----:B--2---:R-:W-:Y:S07]  /*8560*/  MOV R0, UR17 ;  /* 0x0000001100007c02 */ /* 0x004fee0008000f00 */
.L_x_187:
[----:B--2---:R2:W3:Y:S02]  /*8570*/  SYNCS.PHASECHK.TRANS64.TRYWAIT P1, [R0+URZ+0x138], R3 ;  /* 0x00013803000075a7 */ /* 0x0044e400080211ff */
[----:B---3--:R-:W-:Y:S05]  /*8580*/  @!P1 NANOSLEEP.SYNCS 0x989680 ;  /* 0x009896800000995d */ /* 0x008fea0003900000 */
[----:B------:R-:W3:Y:S02]  /*8590*/  @!P1 SYNCS.PHASECHK.TRANS64 P1, [R0+URZ+0x138], R3 ;  /* 0x00013803000095a7 */ /* 0x000ee400080210ff */
[----:B---3--:R-:W-:Y:S05]  /*85a0*/  @!P1 BRA `(.L_x_187) ;  /* 0xfffffffc00f09947 */ /* 0x008fea000383ffff */
[----:B------:R-:W-:Y:S05]  /*85b0*/  BRA `(.L_x_103) ;  /* 0xffffffd000047947 */ /* 0x000fea000383ffff */
.L_x_107:
[----:B--2---:R-:W-:Y:S07]  /*85c0*/  MOV R0, UR17 ;  /* 0x0000001100007c02 */ /* 0x004fee0008000f00 */
.L_x_188:
[----:B--2---:R2:W3:Y:S02]  /*85d0*/  SYNCS.PHASECHK.TRANS64.TRYWAIT P0, [R0+URZ+0x128], R2 ;  /* 0x00012802000075a7 */ /* 0x0044e400080011ff */
[----:B---3--:R-:W-:Y:S05]  /*85e0*/  @!P0 NANOSLEEP.SYNCS 0x989680 ;  /* 0x009896800000895d */ /* 0x008fea0003900000 */
[----:B------:R-:W3:Y:S02]  /*85f0*/  @!P0 SYNCS.PHASECHK.TRANS64 P0, [R0+URZ+0x128], R2 ;  /* 0x00012802000085a7 */ /* 0x000ee400080010ff */
[----:B---3--:R-:W-:Y:S05]  /*8600*/  @!P0 BRA `(.L_x_188) ;  /* 0xfffffffc00f08947 */ /* 0x008fea000383ffff */
[----:B------:R-:W-:Y:S05]  /*8610*/  BRA `(.L_x_189) ;  /* 0xffffffd000587947 */ /* 0x000fea000383ffff */
.L_x_110:
[----:B--2---:R2:W3:Y:S02]  /*8620*/  SYNCS.PHASECHK.TRANS64.TRYWAIT P0, [R3+URZ+0x140], R0 ;  /* 0x00014000030075a7 */ /* 0x0044e400080011ff */
[----:B---3--:R-:W-:Y:S05]  /*8630*/  @!P0 NANOSLEEP.SYNCS 0x989680 ;  /* 0x009896800000895d */ /* 0x008fea0003900000 */
[----:B------:R-:W3:Y:S02]  /*8640*/  @!P0 SYNCS.PHASECHK.TRANS64 P0, [R3+URZ+0x140], R0 ;  /* 0x00014000030085a7 */ /* 0x000ee400080010ff */
[----:B---3--:R-:W-:Y:S05]  /*8650*/  @!P0 BRA `(.L_x_110) ;  /* 0xfffffffc00f08947 */ /* 0x008fea000383ffff */
[----:B------:R-:W-:Y:S05]  /*8660*/  BRA `(.L_x_190) ;  /* 0xffffffd400a47947 */ /* 0x000fea000383ffff */
.L_x_121:
[----:B-1----:R-:W-:Y:S04]  /*8670*/  MOV R0, UR44 ;  /* 0x0000002c00007c02 */ /* 0x002fe80008000f00 */
[----:B------:R1:W2:Y:S03]  /*8680*/  SYNCS.PHASECHK.TRANS64.TRYWAIT P1, [R0+URZ+0x120], R3 ;  /* 0x00012003000075a7 */ /* 0x0002a600080211ff */
[----:B--2---:R-:W-:Y:S05]  /*8690*/  @!P1 NANOSLEEP.SYNCS 0x989680 ;  /* 0x009896800000995d */ /* 0x004fea0003900000 */
[----:B------:R-:W2:Y:S02]  /*86a0*/  @!P1 SYNCS.PHASECHK.TRANS64 P1, [R0+URZ+0x120], R3 ;  /* 0x00012003000095a7 */ /* 0x000ea400080210ff */
[----:B--2---:R-:W-:Y:S05]  /*86b0*/  @!P1 BRA `(.L_x_121) ;  /* 0xfffffffc00ec9947 */ /* 0x004fea000383ffff */
[----:B------:R-:W-:Y:S05]  /*86c0*/  BRA `(.L_x_120) ;  /* 0xffffffe000e07947 */ /* 0x000fea000383ffff */
.L_x_123:
[----:B------:R1:W1:Y:S02]  /*86d0*/  SYNCS.PHASECHK.TRANS64.TRYWAIT P1, [R83+URZ+0x160], R4 ;  /* 0x00016004530075a7 */ /* 0x00026400080211ff */
[----:B-1----:R-:W-:Y:S05]  /*86e0*/  @!P1 NANOSLEEP.SYNCS 0x989680 ;  /* 0x009896800000995d */ /* 0x002fea0003900000 */
[----:B------:R-:W1:Y:S02]  /*86f0*/  @!P1 SYNCS.PHASECHK.TRANS64 P1, [R83+URZ+0x160], R4 ;  /* 0x00016004530095a7 */ /* 0x000e6400080210ff */
[----:B-1----:R-:W-:Y:S05]  /*8700*/  @!P1 BRA `(.L_x_123) ;  /* 0xfffffffc00f09947 */ /* 0x002fea000383ffff */
[----:B------:R-:W-:Y:S05]  /*8710*/  BRA `(.L_x_122) ;  /* 0xffffffe4001c7947 */ /* 0x000fea000383ffff */
        .weak           $__internal_0_$__cuda_sm10x_tcgen05_guardrail_trap_col_being_dealloced_not_returned_by_alloc
        .type           $__internal_0_$__cuda_sm10x_tcgen05_guardrail_trap_col_being_dealloced_not_returned_by_alloc,@function
        .size           $__internal_0_$__cuda_sm10x_tcgen05_guardrail_trap_col_being_dealloced_not_returned_by_alloc,($__internal_1_$__cuda_sm10x_tcgen05_guardrail_trap_phase_invalid_during_alloc - $__internal_0_$__cuda_sm10x_tcgen05_guardrail_trap_col_being_dealloced_not_returned_by_alloc)
$__internal_0_$__cuda_sm10x_tcgen05_guardrail_trap_col_being_dealloced_not_returned_by_alloc:
[----:B------:R-:W-:Y:S05]  /*8720*/  BPT.TRAP 0x1 ;  /* 0x000000040000795c */ /* 0x000fea0000300000 */
[----:B------:R-:W-:-:S04]  /*8730*/  HFMA2 R3, -RZ, RZ, 0, 0 ;  /* 0x00000000ff037431 */ /* 0x000fc800000001ff */
[----:B------:R-:W-:Y:S05]  /*8740*/  RET.REL.NODEC R2 `(_ZN7cutlass13device_kernelINS_4gemm6kernel13GemmUniversalIN4cute5tupleIJiiiiEEENS1_10collective13CollectiveMmaINS1_35MainloopSm100TmaUmmaWarpSpecializedILi18ELi2ELi4ENS5_IJNS4_1CILi4EEENSA_ILi1EEESC_EEEEENS5_IJNSA_ILi128EEENSA_ILi64EEESF_EEEaNS5_IJlSC_lEEEaSI_NS4_8TiledMMAINS4_8MMA_AtomIJNS4_21SM100_MMA_S8_2x1SM_SSIaaiLi128ELi64ELNS4_4UMMA5MajorE0ELSN_0ELNSM_8SaturateE0EEEEEENS4_6LayoutINS5_IJSC_SC_SC_EEENS5_IJNSA_ILi0EEEST_ST_EEEEENS5_IJNS4_10UnderscoreESW_SW_EEEEENS4_18SM100_TMA_2SM_LOADENS4_14ComposedLayoutINS4_7SwizzleILi3ELi4ELi3EEENS4_18smem_ptr_flag_bitsILi8EEENSR_INS5_IJNSA_ILi8EEESF_EEENS5_IJSF_SC_EEEEEEEvNS4_8identityENS4_28SM100_TMA_2SM_LOAD_MULTICASTES19_vS1A_EENS_8epilogue10collective18CollectiveEpilogueINS1D_23Sm100TmaWarpSpecializedILi1ELi1ELi32ELb0ELb0EEEJNS5_IJSG_SG_SF_EEENS5_IJNSR_ISG_SC_EES1J_EEEaSI_aSI_NS1D_6fusion15FusionCallbacksIS1H_NS1L_17LinearCombinationIaiaiLNS_15FloatRoundStyleE2EEES1I_S1K_JEEENS4_5SM1004TMEM4LOAD26SM100_TMEM_LOAD_32dp32b32xENS4_13SM90_TMA_LOADENS10_INS11_ILi2ELi4ELi3EEES14_NSR_INS5_IJS15_SG_EEENS5_IJSG_SC_EEEEEEENS4_39AutoVectorizingCopyWithAssumedAlignmentILi128EEENS4_14SM90_TMA_STOREES20_S22_S22_EEEvvEEEEvNT_6ParamsE) ;  /* 0xffffff78022c7950 */ /* 0x000fea0003c3ffff */
        .weak           $__internal_1_$__cuda_sm10x_tcgen05_guardrail_trap_phase_invalid_during_alloc
        .type           $__internal_1_$__cuda_sm10x_tcgen05_guardrail_trap_phase_invalid_during_alloc,@function
        .size           $__internal_1_$__cuda_sm10x_tcgen05_guardrail_trap_phase_invalid_during_alloc,($__internal_2_$__cuda_sm10x_tcgen05_guardrail_trap_unallocated_columns_being_dealloced - $__internal_1_$__cuda_sm10x_tcgen05_guardrail_trap_phase_invalid_during_alloc)
$__internal_1_$__cuda_sm10x_tcgen05_guardrail_trap_phase_invalid_during_alloc:
[----:B------:R-:W-:Y:S05]  /*8750*/  BPT.TRAP 0x1 ;  /* 0x000000040000795c */ /* 0x000fea0000300000 */
[----:B------:R-:W-:-:S04]  /*8760*/  MOV R5, 0x0 ;  /* 0x0000000000057802 */ /* 0x000fc80000000f00 */
[----:B------:R-:W-:Y:S05]  /*8770*/  RET.REL.NODEC R4 `(_ZN7cutlass13device_kernelINS_4gemm6kernel13GemmUniversalIN4cute5tupleIJiiiiEEENS1_10collective13CollectiveMmaINS1_35MainloopSm100TmaUmmaWarpSpecializedILi18ELi2ELi4ENS5_IJNS4_1CILi4EEENSA_ILi1EEESC_EEEEENS5_IJNSA_ILi128EEENSA_ILi64EEESF_EEEaNS5_IJlSC_lEEEaSI_NS4_8TiledMMAINS4_8MMA_AtomIJNS4_21SM100_MMA_S8_2x1SM_SSIaaiLi128ELi64ELNS4_4UMMA5MajorE0ELSN_0ELNSM_8SaturateE0EEEEEENS4_6LayoutINS5_IJSC_SC_SC_EEENS5_IJNSA_ILi0EEEST_ST_EEEEENS5_IJNS4_10UnderscoreESW_SW_EEEEENS4_18SM100_TMA_2SM_LOADENS4_14ComposedLayoutINS4_7SwizzleILi3ELi4ELi3EEENS4_18smem_ptr_flag_bitsILi8EEENSR_INS5_IJNSA_ILi8EEESF_EEENS5_IJSF_SC_EEEEEEEvNS4_8identityENS4_28SM100_TMA_2SM_LOAD_MULTICASTES19_vS1A_EENS_8epilogue10collective18CollectiveEpilogueINS1D_23Sm100TmaWarpSpecializedILi1ELi1ELi32ELb0ELb0EEEJNS5_IJSG_SG_SF_EEENS5_IJNSR_ISG_SC_EES1J_EEEaSI_aSI_NS1D_6fusion15FusionCallbacksIS1H_NS1L_17LinearCombinationIaiaiLNS_15FloatRoundStyleE2EEES1I_S1K_JEEENS4_5SM1004TMEM4LOAD26SM100_TMEM_LOAD_32dp32b32xENS4_13SM90_TMA_LOADENS10_INS11_ILi2ELi4ELi3EEES14_NSR_INS5_IJS15_SG_EEENS5_IJSG_SC_EEEEEEENS4_39AutoVectorizingCopyWithAssumedAlignmentILi128EEENS4_14SM90_TMA_STOREES20_S22_S22_EEEvvEEEEvNT_6ParamsE) ;  /* 0xffffff7804207950 */ /* 0x000fea0003c3ffff */
        .weak           $__internal_2_$__cuda_sm10x_tcgen05_guardrail_trap_unallocated_columns_being_dealloced
        .type           $__internal_2_$__cuda_sm10x_tcgen05_guardrail_trap_unallocated_columns_being_dealloced,@function
        .size           $__internal_2_$__cuda_sm10x_tcgen05_guardrail_trap_unallocated_columns_being_dealloced,(.L_x_192 - $__internal_2_$__cuda_sm10x_tcgen05_guardrail_trap_unallocated_columns_being_dealloced)
$__internal_2_$__cuda_sm10x_tcgen05_guardrail_trap_unallocated_columns_being_dealloced:
[----:B------:R-:W-:Y:S05]  /*8780*/  BPT.TRAP 0x1 ;  /* 0x000000040000795c */ /* 0x000fea0000300000 */
[----:B------:R-:W-:-:S04]  /*8790*/  HFMA2 R3, -RZ, RZ, 0, 0 ;  /* 0x00000000ff037431 */ /* 0x000fc800000001ff */
[----:B------:R-:W-:Y:S05]  /*87a0*/  RET.REL.NODEC R2 `(_ZN7cutlass13device_kernelINS_4gemm6kernel13GemmUniversalIN4cute5tupleIJiiiiEEENS1_10collective13CollectiveMmaINS1_35MainloopSm100TmaUmmaWarpSpecializedILi18ELi2ELi4ENS5_IJNS4_1CILi4EEENSA_ILi1EEESC_EEEEENS5_IJNSA_ILi128EEENSA_ILi64EEESF_EEEaNS5_IJlSC_lEEEaSI_NS4_8TiledMMAINS4_8MMA_AtomIJNS4_21SM100_MMA_S8_2x1SM_SSIaaiLi128ELi64ELNS4_4UMMA5MajorE0ELSN_0ELNSM_8SaturateE0EEEEEENS4_6LayoutINS5_IJSC_SC_SC_EEENS5_IJNSA_ILi0EEEST_ST_EEEEENS5_IJNS4_10UnderscoreESW_SW_EEEEENS4_18SM100_TMA_2SM_LOADENS4_14ComposedLayoutINS4_7SwizzleILi3ELi4ELi3EEENS4_18smem_ptr_flag_bitsILi8EEENSR_INS5_IJNSA_ILi8EEESF_EEENS5_IJSF_SC_EEEEEEEvNS4_8identityENS4_28SM100_TMA_2SM_LOAD_MULTICASTES19_vS1A_EENS_8epilogue10collective18CollectiveEpilogueINS1D_23Sm100TmaWarpSpecializedILi1ELi1ELi32ELb0ELb0EEEJNS5_IJSG_SG_SF_EEENS5_IJNSR_ISG_SC_EES1J_EEEaSI_aSI_NS1D_6fusion15FusionCallbacksIS1H_NS1L_17LinearCombinationIaiaiLNS_15FloatRoundStyleE2EEES1I_S1K_JEEENS4_5SM1004TMEM4LOAD26SM100_TMEM_LOAD_32dp32b32xENS4_13SM90_TMA_LOADENS10_INS11_ILi2ELi4ELi3EEES14_NSR_INS5_IJS15_SG_EEENS5_IJSG_SC_EEEEEEENS4_39AutoVectorizingCopyWithAssumedAlignmentILi128EEENS4_14SM90_TMA_STOREES20_S22_S22_EEEvvEEEEvNT_6ParamsE) ;  /* 0xffffff7802147950 */ /* 0x000fea0003c3ffff */
.L_x_191:
[----:B------:R-:W-:-:S00]  /*87b0*/  BRA `(.L_x_191) ;  /* 0xfffffffc00fc7947 */ /* 0x000fc0000383ffff */
[----:B------:R-:W-:-:S00]  /*87c0*/  NOP ;  /* 0x0000000000007918 */ /* 0x000fc00000000000 */
        /* <DEDUP_REMOVED lines=11> */
.L_x_192:


//--------------------- .nv.global.init           --------------------------
	.section	.nv.global.init,"aw",@progbits
.nv.global.init:
	.type		$str$27,@object
	.size		$str$27,($str$28 - $str$27)
$str$27:
        /*0000*/ 	.byte	0x28, 0x61, 0x64, 0x64, 0x72, 0x65, 0x73, 0x73, 0x20, 0x26, 0x20, 0x6d, 0x61, 0x73, 0x6b, 0x29
        /*0010*/ 	.byte	0x20, 0x3d, 0x3d, 0x20, 0x30, 0x00
	.type		$str$28,@object
	.size		$str$28,($str$26 - $str$28)
$str$28:
        /*0016*/ 	.byte	0x2f, 0x74, 0x6d, 0x70, 0x2f, 0x63, 0x75, 0x74, 0x6c, 0x61, 0x73, 0x73, 0x5f, 0x73, 0x77, 0x65
        /*0026*/ 	.byte	0x65, 0x70, 0x5f, 0x73, 0x72, 0x63, 0x2f, 0x69, 0x6e, 0x63, 0x6c, 0x75, 0x64, 0x65, 0x2f, 0x63
        /*0036*/ 	.byte	0x75, 0x74, 0x65, 0x2f, 0x70, 0x6f, 0x69, 0x6e, 0x74, 0x65, 0x72, 0x5f, 0x66, 0x6c, 0x61, 0x67
        /*0046*/ 	.byte	0x67, 0x65, 0x64, 0x2e, 0x68, 0x70, 0x70, 0x00
	.type		$str$26,@object
	.size		$str$26,($str$25 - $str$26)
$str$26:
        /*004e*/ 	.byte	0x2f, 0x74, 0x6d, 0x70, 0x2f, 0x63, 0x75, 0x74, 0x6c, 0x61, 0x73, 0x73, 0x5f, 0x73, 0x77, 0x65
        /*005e*/ 	.byte	0x65, 0x70, 0x5f, 0x73, 0x72, 0x63, 0x2f, 0x69, 0x6e, 0x63, 0x6c, 0x75, 0x64, 0x65, 0x2f, 0x63
        /*006e*/ 	.byte	0x75, 0x74, 0x65, 0x2f, 0x61, 0x74, 0x6f, 0x6d, 0x2f, 0x63, 0x6f, 0x70, 0x79, 0x5f, 0x74, 0x72
        /*007e*/ 	.byte	0x61, 0x69, 0x74, 0x73, 0x5f, 0x73, 0x6d, 0x31, 0x30, 0x30, 0x2e, 0x68, 0x70, 0x70, 0x00
	.type		$str$25,@object
	.size		$str$25,(__unnamed_1 - $str$25)
$str$25:
        /*008d*/ 	.byte	0x28, 0x28, 0x75, 0x69, 0x6e, 0x74, 0x33, 0x32, 0x5f, 0x74, 0x28, 0x74, 0x68, 0x72, 0x65, 0x61
        /*009d*/ 	.byte	0x64, 0x49, 0x64, 0x78, 0x2e, 0x78, 0x29, 0x20, 0x2f, 0x20, 0x33, 0x32, 0x29, 0x20, 0x25, 0x20
        /*00ad*/ 	.byte	0x34, 0x29, 0x20, 0x3d, 0x3d, 0x20, 0x28, 0x28, 0x28, 0x74, 0x6d, 0x65, 0x6d, 0x5f, 0x61, 0x64
        /*00bd*/ 	.byte	0x64, 0x72, 0x20, 0x3e, 0x3e, 0x20, 0x31, 0x36, 0x29, 0x20, 0x2f, 0x20, 0x33, 0x32, 0x29, 0x20
        /*00cd*/ 	.byte	0x25, 0x20, 0x34, 0x29, 0x00
	.type		__unnamed_1,@object
	.size		__unnamed_1,(__unnamed_2 - __unnamed_1)
__unnamed_1:
        /*00d2*/ 	.byte	0x61, 0x75, 0x74, 0x6f, 0x20, 0x63, 0x75, 0x74, 0x65, 0x3a, 0x3a, 0x61, 0x73, 0x5f, 0x70, 0x6f
        /* <DEDUP_REMOVED lines=24> */
        /*0262*/ 	.byte	0x00
	.type		__unnamed_2,@object
	.size		__unnamed_2,(.L_2 - __unnamed_2)
__unnamed_2:
        /* <DEDUP_REMOVED lines=41> */
.L_2:


//--------------------- .nv.shared._ZN7cutlass13device_kernelINS_4gemm6kernel13GemmUniversalIN4cute5tupleIJiiiiEEENS1_10collective13CollectiveMmaINS1_35MainloopSm100TmaUmmaWarpSpecializedILi18ELi2ELi4ENS5_IJNS4_1CILi4EEENSA_ILi1EEESC_EEEEENS5_IJNSA_ILi128EEENSA_ILi64EEESF_EEEaNS5_IJlSC_lEEEaSI_NS4_8TiledMMAINS4_8MMA_AtomIJNS4_21SM100_MMA_S8_2x1SM_SSIaaiLi128ELi64ELNS4_4UMMA5MajorE0ELSN_0ELNSM_8SaturateE0EEEEEENS4_6LayoutINS5_IJSC_SC_SC_EEENS5_IJNSA_ILi0EEEST_ST_EEEEENS5_IJNS4_10UnderscoreESW_SW_EEEEENS4_18SM100_TMA_2SM_LOADENS4_14ComposedLayoutINS4_7SwizzleILi3ELi4ELi3EEENS4_18smem_ptr_flag_bitsILi8EEENSR_INS5_IJNSA_ILi8EEESF_EEENS5_IJSF_SC_EEEEEEEvNS4_8identityENS4_28SM100_TMA_2SM_LOAD_MULTICASTES19_vS1A_EENS_8epilogue10collective18CollectiveEpilogueINS1D_23Sm100TmaWarpSpecializedILi1ELi1ELi32ELb0ELb0EEEJNS5_IJSG_SG_SF_EEENS5_IJNSR_ISG_SC_EES1J_EEEaSI_aSI_NS1D_6fusion15FusionCallbacksIS1H_NS1L_17LinearCombinationIaiaiLNS_15FloatRoundStyleE2EEES1I_S1K_JEEENS4_5SM1004TMEM4LOAD26SM100_TMEM_LOAD_32dp32b32xENS4_13SM90_TMA_LOADENS10_INS11_ILi2ELi4ELi3EEES14_NSR_INS5_IJS15_SG_EEENS5_IJSG_SC_EEEEEEENS4_39AutoVectorizingCopyWithAssumedAlignmentILi128EEENS4_14SM90_TMA_STOREES20_S22_S22_EEEvvEEEEvNT_6ParamsE --------------------------
	.section	.nv.shared._ZN7cutlass13device_kernelINS_4gemm6kernel13GemmUniversalIN4cute5tupleIJiiiiEEENS1_10collective13CollectiveMmaINS1_35MainloopSm100TmaUmmaWarpSpecializedILi18ELi2ELi4ENS5_IJNS4_1CILi4EEENSA_ILi1EEESC_EEEEENS5_IJNSA_ILi128EEENSA_ILi64EEESF_EEEaNS5_IJlSC_lEEEaSI_NS4_8TiledMMAINS4_8MMA_AtomIJNS4_21SM100_MMA_S8_2x1SM_SSIaaiLi128ELi64ELNS4_4UMMA5MajorE0ELSN_0ELNSM_8SaturateE0EEEEEENS4_6LayoutINS5_IJSC_SC_SC_EEENS5_IJNSA_ILi0EEEST_ST_EEEEENS5_IJNS4_10UnderscoreESW_SW_EEEEENS4_18SM100_TMA_2SM_LOADENS4_14ComposedLayoutINS4_7SwizzleILi3ELi4ELi3EEENS4_18smem_ptr_flag_bitsILi8EEENSR_INS5_IJNSA_ILi8EEESF_EEENS5_IJSF_SC_EEEEEEEvNS4_8identityENS4_28SM100_TMA_2SM_LOAD_MULTICASTES19_vS1A_EENS_8epilogue10collective18CollectiveEpilogueINS1D_23Sm100TmaWarpSpecializedILi1ELi1ELi32ELb0ELb0EEEJNS5_IJSG_SG_SF_EEENS5_IJNSR_ISG_SC_EES1J_EEEaSI_aSI_NS1D_6fusion15FusionCallbacksIS1H_NS1L_17LinearCombinationIaiaiLNS_15FloatRoundStyleE2EEES1I_S1K_JEEENS4_5SM1004TMEM4LOAD26SM100_TMEM_LOAD_32dp32b32xENS4_13SM90_TMA_LOADENS10_INS11_ILi2ELi4ELi3EEES14_NSR_INS5_IJS15_SG_EEENS5_IJSG_SC_EEEEEEENS4_39AutoVectorizingCopyWithAssumedAlignmentILi128EEENS4_14SM90_TMA_STOREES20_S22_S22_EEEvvEEEEvNT_6ParamsE,"aw",@nobits
	.sectionflags	@""
	.align	16
	.zero		1024


//--------------------- .nv.shared.reserved.0     --------------------------
	.section	.nv.shared.reserved.0,"aw",@nobits
	.weak		__nv_reservedSMEM_offset_0_alias
	.size		__nv_reservedSMEM_offset_0_alias, 0, 64
	.other		__nv_reservedSMEM_offset_0_alias,@"STO_CUDA_RESERVED_SHARED STV_DEFAULT"
__nv_reservedSMEM_offset_0_alias:
	.zero		0
.nv.shared.reserved.0:
	.zero		64
	.weak		__nv_reservedSMEM_tcgen05_partition
	.type		__nv_reservedSMEM_tcgen05_partition,@object
	.size		__nv_reservedSMEM_tcgen05_partition,(.L_0 - __nv_reservedSMEM_tcgen05_partition)
__nv_reservedSMEM_tcgen05_partition:
	.zero		32
.L_0:


//--------------------- .nv.global                --------------------------
	.section	.nv.global,"aw",@nobits
.nv.global:
	.type		_ZN40_INTERNAL_7e5090f3_4_k_cu_95f58ef7_346094cute1_E,@object
	.size		_ZN40_INTERNAL_7e5090f3_4_k_cu_95f58ef7_346094cute1_E,(_ZN40_INTERNAL_7e5090f3_4_k_cu_95f58ef7_346094cuda3std3__45__cpo6cbeginE - _ZN40_INTERNAL_7e5090f3_4_k_cu_95f58ef7_346094cute1_E)
_ZN40_INTERNAL_7e5090f3_4_k_cu_95f58ef7_346094cute1_E:
	.zero		1
	.type		_ZN40_INTERNAL_7e5090f3_4_k_cu_95f58ef7_346094cuda3std3__45__cpo6cbeginE,@object
	.size		_ZN40_INTERNAL_7e5090f3_4_k_cu_95f58ef7_346094cuda3std3__45__cpo6cbeginE,(_ZN40_INTERNAL_7e5090f3_4_k_cu_95f58ef7_346094cuda3std3__48in_placeE - _ZN40_INTERNAL_7e5090f3_4_k_cu_95f58ef7_346094cuda3std3__45__cpo6cbeginE)
_ZN40_INTERNAL_7e5090f3_4_k_cu_95f58ef7_346094cuda3std3__45__cpo6cbeginE:
	.zero		1
	.type		_ZN40_INTERNAL_7e5090f3_4_k_cu_95f58ef7_346094cuda3std3__48in_placeE,@object
	.size		_ZN40_INTERNAL_7e5090f3_4_k_cu_95f58ef7_346094cuda3std3__48in_placeE,(_ZN40_INTERNAL_7e5090f3_4_k_cu_95f58ef7_346094cuda3std6ranges3__45__cpo9iter_moveE - _ZN40_INTERNAL_7e5090f3_4_k_cu_95f58ef7_346094cuda3std3__48in_placeE)
_ZN40_INTERNAL_7e5090f3_4_k_cu_95f58ef7_346094cuda3std3__48in_placeE:
	.zero		1
	.type		_ZN40_INTERNAL_7e5090f3_4_k_cu_95f58ef7_346094cuda3std6ranges3__45__cpo9iter_moveE,@object
	.size		_ZN40_INTERNAL_7e5090f3_4_k_cu_95f58ef7_346094cuda3std6ranges3__45__cpo9iter_moveE,(_ZN40_INTERNAL_7e5090f3_4_k_cu_95f58ef7_346094cuda3std3__45__cpo5beginE - _ZN40_INTERNAL_7e5090f3_4_k_cu_95f58ef7_346094cuda3std6ranges3__45__cpo9iter_moveE)
_ZN40_INTERNAL_7e5090f3_4_k_cu_95f58ef7_346094cuda3std6ranges3__45__cpo9iter_moveE:
	.zero		1
	.type		_ZN40_INTERNAL_7e5090f3_4_k_cu_95f58ef7_346094cuda3std3__45__cpo5beginE,@object
	.size		_ZN40_INTERNAL_7e5090f3_4_k_cu_95f58ef7_346094cuda3std3__45__cpo5beginE,(_ZN40_INTERNAL_7e5090f3_4_k_cu_95f58ef7_346094cuda3std3__442_GLOBAL__N__7e5090f3_4_k_cu_95f58ef7_346096ignoreE - _ZN40_INTERNAL_7e5090f3_4_k_cu_95f58ef7_346094cuda3std3__45__cpo5beginE)
_ZN40_INTERNAL_7e5090f3_4_k_cu_95f58ef7_346094cuda3std3__45__cpo5beginE:
	.zero		1
	.type		_ZN40_INTERNAL_7e5090f3_4_k_cu_95f58ef7_346094cuda3std3__442_GLOBAL__N__7e5090f3_4_k_cu_95f58ef7_346096ignoreE,@object
	.size		_ZN40_INTERNAL_7e5090f3_4_k_cu_95f58ef7_346094cuda3std3__442_GLOBAL__N__7e5090f3_4_k_cu_95f58ef7_346096ignoreE,(_ZN40_INTERNAL_7e5090f3_4_k_cu_95f58ef7_346094cute7productE - _ZN40_INTERNAL_7e5090f3_4_k_cu_95f58ef7_346094cuda3std3__442_GLOBAL__N__7e5090f3_4_k_cu_95f58ef7_346096ignoreE)
_ZN40_INTERNAL_7e5090f3_4_k_cu_95f58ef7_346094cuda3std3__442_GLOBAL__N__7e5090f3_4_k_cu_95f58ef7_346096ignoreE:
	.zero		1
	.type		_ZN40_INTERNAL_7e5090f3_4_k_cu_95f58ef7_346094cute7productE,@object
	.size		_ZN40_INTERNAL_7e5090f3_4_k_cu_95f58ef7_346094cute7productE,(_ZN40_INTERNAL_7e5090f3_4_k_cu_95f58ef7_346094cuda3std3__45__cpo3endE - _ZN40_INTERNAL_7e5090f3_4_k_cu_95f58ef7_346094cute7productE)
_ZN40_INTERNAL_7e5090f3_4_k_cu_95f58ef7_346094cute7productE:
	.zero		1
	.type		_ZN40_INTERNAL_7e5090f3_4_k_cu_95f58ef7_346094cuda3std3__45__cpo3endE,@object
	.size		_ZN40_INTERNAL_7e5090f3_4_k_cu_95f58ef7_346094cuda3std3__45__cpo3endE,(_ZN40_INTERNAL_7e5090f3_4_k_cu_95f58ef7_346094cuda3std3__419piecewise_constructE - _ZN40_INTERNAL_7e5090f3_4_k_cu_95f58ef7_346094cuda3std3__45__cpo3endE)
_ZN40_INTERNAL_7e5090f3_4_k_cu_95f58ef7_346094cuda3std3__45__cpo3endE:
	.zero		1
	.type		_ZN40_INTERNAL_7e5090f3_4_k_cu_95f58ef7_346094cuda3std3__419piecewise_constructE,@object
	.size		_ZN40_INTERNAL_7e5090f3_4_k_cu_95f58ef7_346094cuda3std3__419piecewise_constructE,(_ZN40_INTERNAL_7e5090f3_4_k_cu_95f58ef7_346094cuda3std3__45__cpo4cendE - _ZN40_INTERNAL_7e5090f3_4_k_cu_95f58ef7_346094cuda3std3__419piecewise_constructE)
_ZN40_INTERNAL_7e5090f3_4_k_cu_95f58ef7_346094cuda3std3__419piecewise_constructE:
	.zero		1
	.type		_ZN40_INTERNAL_7e5090f3_4_k_cu_95f58ef7_346094cuda3std3__45__cpo4cendE,@object
	.size		_ZN40_INTERNAL_7e5090f3_4_k_cu_95f58ef7_346094cuda3std3__45__cpo4cendE,(_ZN40_INTERNAL_7e5090f3_4_k_cu_95f58ef7_346094cuda3std6ranges3__45__cpo4swapE - _ZN40_INTERNAL_7e5090f3_4_k_cu_95f58ef7_346094cuda3std3__45__cpo4cendE)
_ZN40_INTERNAL_7e5090f3_4_k_cu_95f58ef7_346094cuda3std3__45__cpo4cendE:
	.zero		1
	.type		_ZN40_INTERNAL_7e5090f3_4_k_cu_95f58ef7_346094cuda3std6ranges3__45__cpo4swapE,@object
	.size		_ZN40_INTERNAL_7e5090f3_4_k_cu_95f58ef7_346094cuda3std6ranges3__45__cpo4swapE,(.L_10 - _ZN40_INTERNAL_7e5090f3_4_k_cu_95f58ef7_346094cuda3std6ranges3__45__cpo4swapE)
_ZN40_INTERNAL_7e5090f3_4_k_cu_95f58ef7_346094cuda3std6ranges3__45__cpo4swapE:
	.zero		1
.L_10:


//--------------------- .nv.constant0._ZN7cutlass13device_kernelINS_4gemm6kernel13GemmUniversalIN4cute5tupleIJiiiiEEENS1_10collective13CollectiveMmaINS1_35MainloopSm100TmaUmmaWarpSpecializedILi18ELi2ELi4ENS5_IJNS4_1CILi4EEENSA_ILi1EEESC_EEEEENS5_IJNSA_ILi128EEENSA_ILi64EEESF_EEEaNS5_IJlSC_lEEEaSI_NS4_8TiledMMAINS4_8MMA_AtomIJNS4_21SM100_MMA_S8_2x1SM_SSIaaiLi128ELi64ELNS4_4UMMA5MajorE0ELSN_0ELNSM_8SaturateE0EEEEEENS4_6LayoutINS5_IJSC_SC_SC_EEENS5_IJNSA_ILi0EEEST_ST_EEEEENS5_IJNS4_10UnderscoreESW_SW_EEEEENS4_18SM100_TMA_2SM_LOADENS4_14ComposedLayoutINS4_7SwizzleILi3ELi4ELi3EEENS4_18smem_ptr_flag_bitsILi8EEENSR_INS5_IJNSA_ILi8EEESF_EEENS5_IJSF_SC_EEEEEEEvNS4_8identityENS4_28SM100_TMA_2SM_LOAD_MULTICASTES19_vS1A_EENS_8epilogue10collective18CollectiveEpilogueINS1D_23Sm100TmaWarpSpecializedILi1ELi1ELi32ELb0ELb0EEEJNS5_IJSG_SG_SF_EEENS5_IJNSR_ISG_SC_EES1J_EEEaSI_aSI_NS1D_6fusion15FusionCallbacksIS1H_NS1L_17LinearCombinationIaiaiLNS_15FloatRoundStyleE2EEES1I_S1K_JEEENS4_5SM1004TMEM4LOAD26SM100_TMEM_LOAD_32dp32b32xENS4_13SM90_TMA_LOADENS10_INS11_ILi2ELi4ELi3EEES14_NSR_INS5_IJS15_SG_EEENS5_IJSG_SC_EEEEEEENS4_39AutoVectorizingCopyWithAssumedAlignmentILi128EEENS4_14SM90_TMA_STOREES20_S22_S22_EEEvvEEEEvNT_6ParamsE --------------------------
	.section	.nv.constant0._ZN7cutlass13device_kernelINS_4gemm6kernel13GemmUniversalIN4cute5tupleIJiiiiEEENS1_10collective13CollectiveMmaINS1_35MainloopSm100TmaUmmaWarpSpecializedILi18ELi2ELi4ENS5_IJNS4_1CILi4EEENSA_ILi1EEESC_EEEEENS5_IJNSA_ILi128EEENSA_ILi64EEESF_EEEaNS5_IJlSC_lEEEaSI_NS4_8TiledMMAINS4_8MMA_AtomIJNS4_21SM100_MMA_S8_2x1SM_SSIaaiLi128ELi64ELNS4_4UMMA5MajorE0ELSN_0ELNSM_8SaturateE0EEEEEENS4_6LayoutINS5_IJSC_SC_SC_EEENS5_IJNSA_ILi0EEEST_ST_EEEEENS5_IJNS4_10UnderscoreESW_SW_EEEEENS4_18SM100_TMA_2SM_LOADENS4_14ComposedLayoutINS4_7SwizzleILi3ELi4ELi3EEENS4_18smem_ptr_flag_bitsILi8EEENSR_INS5_IJNSA_ILi8EEESF_EEENS5_IJSF_SC_EEEEEEEvNS4_8identityENS4_28SM100_TMA_2SM_LOAD_MULTICASTES19_vS1A_EENS_8epilogue10collective18CollectiveEpilogueINS1D_23Sm100TmaWarpSpecializedILi1ELi1ELi32ELb0ELb0EEEJNS5_IJSG_SG_SF_EEENS5_IJNSR_ISG_SC_EES1J_EEEaSI_aSI_NS1D_6fusion15FusionCallbacksIS1H_NS1L_17LinearCombinationIaiaiLNS_15FloatRoundStyleE2EEES1I_S1K_JEEENS4_5SM1004TMEM4LOAD26SM100_TMEM_LOAD_32dp32b32xENS4_13SM90_TMA_LOADENS10_INS11_ILi2ELi4ELi3EEES14_NSR_INS5_IJS15_SG_EEENS5_IJSG_SC_EEEEEEENS4_39AutoVectorizingCopyWithAssumedAlignmentILi128EEENS4_14SM90_TMA_STOREES20_S22_S22_EEEvvEEEEvNT_6ParamsE,"a",@progbits
	.sectionflags	@""
	.align	4
.nv.constant0._ZN7cutlass13device_kernelINS_4gemm6kernel13GemmUniversalIN4cute5tupleIJiiiiEEENS1_10collective13CollectiveMmaINS1_35MainloopSm100TmaUmmaWarpSpecializedILi18ELi2ELi4ENS5_IJNS4_1CILi4EEENSA_ILi1EEESC_EEEEENS5_IJNSA_ILi128EEENSA_ILi64EEESF_EEEaNS5_IJlSC_lEEEaSI_NS4_8TiledMMAINS4_8MMA_AtomIJNS4_21SM100_MMA_S8_2x1SM_SSIaaiLi128ELi64ELNS4_4UMMA5MajorE0ELSN_0ELNSM_8SaturateE0EEEEEENS4_6LayoutINS5_IJSC_SC_SC_EEENS5_IJNSA_ILi0EEEST_ST_EEEEENS5_IJNS4_10UnderscoreESW_SW_EEEEENS4_18SM100_TMA_2SM_LOADENS4_14ComposedLayoutINS4_7SwizzleILi3ELi4ELi3EEENS4_18smem_ptr_flag_bitsILi8EEENSR_INS5_IJNSA_ILi8EEESF_EEENS5_IJSF_SC_EEEEEEEvNS4_8identityENS4_28SM100_TMA_2SM_LOAD_MULTICASTES19_vS1A_EENS_8epilogue10collective18CollectiveEpilogueINS1D_23Sm100TmaWarpSpecializedILi1ELi1ELi32ELb0ELb0EEEJNS5_IJSG_SG_SF_EEENS5_IJNSR_ISG_SC_EES1J_EEEaSI_aSI_NS1D_6fusion15FusionCallbacksIS1H_NS1L_17LinearCombinationIaiaiLNS_15FloatRoundStyleE2EEES1I_S1K_JEEENS4_5SM1004TMEM4LOAD26SM100_TMEM_LOAD_32dp32b32xENS4_13SM90_TMA_LOADENS10_INS11_ILi2ELi4ELi3EEES14_NSR_INS5_IJS15_SG_EEENS5_IJSG_SC_EEEEEEENS4_39AutoVectorizingCopyWithAssumedAlignmentILi128EEENS4_14SM90_TMA_STOREES20_S22_S22_EEEvvEEEEvNT_6ParamsE:
	.zero		2944


//--------------------- SYMBOLS --------------------------

	.type		.nv.reservedSmem.offset0,@object
	.size		.nv.reservedSmem.offset0,0x4
	.type		.nv.reservedSmem.cap,@object
	.size		.nv.reservedSmem.cap,0x4
	.type		__assertfail,@function
